// auto-generated by cutlass_sweep.gemm — config: {"arch": "sm_90", "cluster_m": 1, "cluster_n": 1, "dtype": "tf32", "stages": 0, "tile_k": 32, "tile_m": 256, "tile_n": 64}
#include "cutlass/cutlass.h"
#include "cutlass/gemm/collective/collective_builder.hpp"
#include "cutlass/gemm/device/gemm_universal_adapter.h"
#include "cutlass/gemm/kernel/gemm_universal.hpp"
#include "cutlass/epilogue/collective/collective_builder.hpp"

using ElemA = cutlass::tfloat32_t;
using ElemB = cutlass::tfloat32_t;
using ElemCD = cutlass::tfloat32_t;
using Acc  = float;
using TileShape    = cute::Shape<cute::_256, cute::_64, cute::_32>;
using ClusterShape = cute::Shape<cute::_1, cute::_1, cute::_1>;

using CollectiveEpilogue = typename cutlass::epilogue::collective::CollectiveBuilder<
    cutlass::arch::Sm90, cutlass::arch::OpClassTensorOp,
    TileShape, ClusterShape,
    cutlass::epilogue::collective::EpilogueTileAuto,
    Acc, Acc,
    ElemCD, cutlass::layout::RowMajor, 128 / cutlass::sizeof_bits<ElemCD>::value,
    ElemCD, cutlass::layout::RowMajor, 128 / cutlass::sizeof_bits<ElemCD>::value,
    cutlass::epilogue::collective::EpilogueScheduleAuto
  >::CollectiveOp;

using CollectiveMainloop = typename cutlass::gemm::collective::CollectiveBuilder<
    cutlass::arch::Sm90, cutlass::arch::OpClassTensorOp,
    ElemA, cutlass::layout::RowMajor, 128 / cutlass::sizeof_bits<ElemA>::value,
    ElemB, cutlass::layout::ColumnMajor, 128 / cutlass::sizeof_bits<ElemB>::value,
    Acc,
    TileShape, ClusterShape,
    cutlass::gemm::collective::StageCountAutoCarveout<static_cast<int>(sizeof(typename CollectiveEpilogue::SharedStorage))>,
    cutlass::gemm::collective::KernelScheduleAuto
  >::CollectiveOp;

using GemmKernel = cutlass::gemm::kernel::GemmUniversal<
    cute::Shape<int,int,int,int>,
    CollectiveMainloop,
    CollectiveEpilogue
>;
using Gemm = cutlass::gemm::device::GemmUniversalAdapter<GemmKernel>;

// Force the device kernel symbol into the cubin without needing a host main.
auto* _anchor = &cutlass::device_kernel<GemmKernel>;


// ===== COMPILED SASS (sm_90a) =====

	.target	sm_90a

	.elftype	@"ET_EXEC"


//--------------------- .note.nv.tkinfo           --------------------------
	.section	.note.nv.tkinfo,"",@"SHT_NOTE"
	.sectionflags	@"SHF_NOTE_NV_TKINFO"
	.tkinfo
        /*0018*/ 	.word	0x00000002
        /*0030*/ 	.string	""
        /*0030*/ 	.string	"ptxas"
        /*0030*/ 	.string	"Cuda compilation tools, release 13.0, V13.0.88"
        /*0030*/ 	.string	"Build cuda_13.0.r13.0/compiler.36424714_0"
        /*0030*/ 	.string	"-arch sm_90a -m 64 "



//--------------------- .note.nv.cuinfo           --------------------------
	.section	.note.nv.cuinfo,"",@"SHT_NOTE"
	.sectionflags	@"SHF_NOTE_NV_CUINFO"
        /*0018*/ 	.short	0x0002
        /*001a*/ 	.short	0x005a
        /*001c*/ 	.short	0x0082
	.zero		2


//--------------------- .nv.info                  --------------------------
	.section	.nv.info,"",@"SHT_CUDA_INFO"
	.align	4


	//----- nvinfo : EIATTR_REGCOUNT
	.align		4
        /*0000*/ 	.byte	0x04, 0x2f
        /*0002*/ 	.short	(.L_15 - .L_14)
	.align		4
.L_14:
        /*0004*/ 	.word	index@(_ZN7cutlass13device_kernelINS_4gemm6kernel13GemmUniversalIN4cute5tupleIJiiiiEEENS1_10collective13CollectiveMmaINS1_34MainloopSm90TmaGmmaWarpSpecializedILi5ENS5_IJNS4_1CILi1EEESB_SB_EEENS1_35KernelTmaWarpSpecializedCooperativeEEENS5_IJNSA_ILi256EEENSA_ILi64EEENSA_ILi32EEEEEENS_10tfloat32_tENS5_IJlSB_lEEESJ_SK_NS4_8TiledMMAINS4_8MMA_AtomIJNS4_4SM904GMMA29MMA_64x64x8_F32TF32TF32_SS_TNILNSO_7ScaleInE1ELSQ_1EEEEEENS4_6LayoutINS5_IJNSA_ILi2EEESB_SB_EEENS5_IJSB_NSA_ILi0EEESW_EEEEENS5_IJNS4_10UnderscoreESZ_SZ_EEEEENS4_13SM90_TMA_LOADENS4_14ComposedLayoutINS4_7SwizzleILi3ELi4ELi3EEENS4_18smem_ptr_flag_bitsILi32EEENST_INS5_IJNSA_ILi8EEESH_EEENS5_IJSH_SB_EEEEEEEvNS4_8identityES12_S1C_vS1D_EENS_8epilogue10collective6detail29Sm90TmaWarpSpecializedAdapterINS1G_15DefaultEpilogueISJ_SK_SK_NS1F_6thread17LinearCombinationISJ_Li1EffLNS1K_9ScaleType4KindE0ELNS_15FloatRoundStyleE2ESJ_EENS1_15EpilogueDefaultEEEEEvvEEEEvNT_6ParamsE)
        /*0008*/ 	.word	0x000000a8


	//----- nvinfo : EIATTR_FRAME_SIZE
	.align		4
.L_15:
        /*000c*/ 	.byte	0x04, 0x11
        /*000e*/ 	.short	(.L_17 - .L_16)
	.align		4
.L_16:
        /*0010*/ 	.word	index@(_ZN7cutlass13device_kernelINS_4gemm6kernel13GemmUniversalIN4cute5tupleIJiiiiEEENS1_10collective13CollectiveMmaINS1_34MainloopSm90TmaGmmaWarpSpecializedILi5ENS5_IJNS4_1CILi1EEESB_SB_EEENS1_35KernelTmaWarpSpecializedCooperativeEEENS5_IJNSA_ILi256EEENSA_ILi64EEENSA_ILi32EEEEEENS_10tfloat32_tENS5_IJlSB_lEEESJ_SK_NS4_8TiledMMAINS4_8MMA_AtomIJNS4_4SM904GMMA29MMA_64x64x8_F32TF32TF32_SS_TNILNSO_7ScaleInE1ELSQ_1EEEEEENS4_6LayoutINS5_IJNSA_ILi2EEESB_SB_EEENS5_IJSB_NSA_ILi0EEESW_EEEEENS5_IJNS4_10UnderscoreESZ_SZ_EEEEENS4_13SM90_TMA_LOADENS4_14ComposedLayoutINS4_7SwizzleILi3ELi4ELi3EEENS4_18smem_ptr_flag_bitsILi32EEENST_INS5_IJNSA_ILi8EEESH_EEENS5_IJSH_SB_EEEEEEEvNS4_8identityES12_S1C_vS1D_EENS_8epilogue10collective6detail29Sm90TmaWarpSpecializedAdapterINS1G_15DefaultEpilogueISJ_SK_SK_NS1F_6thread17LinearCombinationISJ_Li1EffLNS1K_9ScaleType4KindE0ELNS_15FloatRoundStyleE2ESJ_EENS1_15EpilogueDefaultEEEEEvvEEEEvNT_6ParamsE)
        /*0014*/ 	.word	0x00000000


	//----- nvinfo : EIATTR_MIN_STACK_SIZE
	.align		4
.L_17:
        /*0018*/ 	.byte	0x04, 0x12
        /*001a*/ 	.short	(.L_19 - .L_18)
	.align		4
.L_18:
        /*001c*/ 	.word	index@(_ZN7cutlass13device_kernelINS_4gemm6kernel13GemmUniversalIN4cute5tupleIJiiiiEEENS1_10collective13CollectiveMmaINS1_34MainloopSm90TmaGmmaWarpSpecializedILi5ENS5_IJNS4_1CILi1EEESB_SB_EEENS1_35KernelTmaWarpSpecializedCooperativeEEENS5_IJNSA_ILi256EEENSA_ILi64EEENSA_ILi32EEEEEENS_10tfloat32_tENS5_IJlSB_lEEESJ_SK_NS4_8TiledMMAINS4_8MMA_AtomIJNS4_4SM904GMMA29MMA_64x64x8_F32TF32TF32_SS_TNILNSO_7ScaleInE1ELSQ_1EEEEEENS4_6LayoutINS5_IJNSA_ILi2EEESB_SB_EEENS5_IJSB_NSA_ILi0EEESW_EEEEENS5_IJNS4_10UnderscoreESZ_SZ_EEEEENS4_13SM90_TMA_LOADENS4_14ComposedLayoutINS4_7SwizzleILi3ELi4ELi3EEENS4_18smem_ptr_flag_bitsILi32EEENST_INS5_IJNSA_ILi8EEESH_EEENS5_IJSH_SB_EEEEEEEvNS4_8identityES12_S1C_vS1D_EENS_8epilogue10collective6detail29Sm90TmaWarpSpecializedAdapterINS1G_15DefaultEpilogueISJ_SK_SK_NS1F_6thread17LinearCombinationISJ_Li1EffLNS1K_9ScaleType4KindE0ELNS_15FloatRoundStyleE2ESJ_EENS1_15EpilogueDefaultEEEEEvvEEEEvNT_6ParamsE)
        /*0020*/ 	.word	0x00000000
.L_19:


//--------------------- .nv.compat                --------------------------
	.section	.nv.compat,"",@"SHT_CUDA_COMPAT_INFO"
	.align	4
        /*0000*/ 	.byte	0x02, 0x09, 0x01, 0x00, 0x02, 0x02, 0x04, 0x00, 0x02, 0x05, 0x05, 0x00, 0x03, 0x07, 0x01, 0x01
        /*0010*/ 	.byte	0x02, 0x03, 0x01, 0x00, 0x02, 0x06, 0x01, 0x00, 0x04, 0x0b, 0x08, 0x00, 0x00, 0x00, 0x00, 0x00
        /*0020*/ 	.byte	0x00, 0x00, 0x00, 0x00


//--------------------- .nv.info._ZN7cutlass13device_kernelINS_4gemm6kernel13GemmUniversalIN4cute5tupleIJiiiiEEENS1_10collective13CollectiveMmaINS1_34MainloopSm90TmaGmmaWarpSpecializedILi5ENS5_IJNS4_1CILi1EEESB_SB_EEENS1_35KernelTmaWarpSpecializedCooperativeEEENS5_IJNSA_ILi256EEENSA_ILi64EEENSA_ILi32EEEEEENS_10tfloat32_tENS5_IJlSB_lEEESJ_SK_NS4_8TiledMMAINS4_8MMA_AtomIJNS4_4SM904GMMA29MMA_64x64x8_F32TF32TF32_SS_TNILNSO_7ScaleInE1ELSQ_1EEEEEENS4_6LayoutINS5_IJNSA_ILi2EEESB_SB_EEENS5_IJSB_NSA_ILi0EEESW_EEEEENS5_IJNS4_10UnderscoreESZ_SZ_EEEEENS4_13SM90_TMA_LOADENS4_14ComposedLayoutINS4_7SwizzleILi3ELi4ELi3EEENS4_18smem_ptr_flag_bitsILi32EEENST_INS5_IJNSA_ILi8EEESH_EEENS5_IJSH_SB_EEEEEEEvNS4_8identityES12_S1C_vS1D_EENS_8epilogue10collective6detail29Sm90TmaWarpSpecializedAdapterINS1G_15DefaultEpilogueISJ_SK_SK_NS1F_6thread17LinearCombinationISJ_Li1EffLNS1K_9ScaleType4KindE0ELNS_15FloatRoundStyleE2ESJ_EENS1_15EpilogueDefaultEEEEEvvEEEEvNT_6ParamsE --------------------------
	.section	.nv.info._ZN7cutlass13device_kernelINS_4gemm6kernel13GemmUniversalIN4cute5tupleIJiiiiEEENS1_10collective13CollectiveMmaINS1_34MainloopSm90TmaGmmaWarpSpecializedILi5ENS5_IJNS4_1CILi1EEESB_SB_EEENS1_35KernelTmaWarpSpecializedCooperativeEEENS5_IJNSA_ILi256EEENSA_ILi64EEENSA_ILi32EEEEEENS_10tfloat32_tENS5_IJlSB_lEEESJ_SK_NS4_8TiledMMAINS4_8MMA_AtomIJNS4_4SM904GMMA29MMA_64x64x8_F32TF32TF32_SS_TNILNSO_7ScaleInE1ELSQ_1EEEEEENS4_6LayoutINS5_IJNSA_ILi2EEESB_SB_EEENS5_IJSB_NSA_ILi0EEESW_EEEEENS5_IJNS4_10UnderscoreESZ_SZ_EEEEENS4_13SM90_TMA_LOADENS4_14ComposedLayoutINS4_7SwizzleILi3ELi4ELi3EEENS4_18smem_ptr_flag_bitsILi32EEENST_INS5_IJNSA_ILi8EEESH_EEENS5_IJSH_SB_EEEEEEEvNS4_8identityES12_S1C_vS1D_EENS_8epilogue10collective6detail29Sm90TmaWarpSpecializedAdapterINS1G_15DefaultEpilogueISJ_SK_SK_NS1F_6thread17LinearCombinationISJ_Li1EffLNS1K_9ScaleType4KindE0ELNS_15FloatRoundStyleE2ESJ_EENS1_15EpilogueDefaultEEEEEvvEEEEvNT_6ParamsE,"",@"SHT_CUDA_INFO"
	.sectionflags	@""
	.align	4


	//----- nvinfo : EIATTR_CUDA_API_VERSION
	.align		4
        /*0000*/ 	.byte	0x04, 0x37
        /*0002*/ 	.short	(.L_21 - .L_20)
.L_20:
        /*0004*/ 	.word	0x00000082


	//----- nvinfo : EIATTR_KPARAM_INFO
	.align		4
.L_21:
        /*0008*/ 	.byte	0x04, 0x17
        /*000a*/ 	.short	(.L_23 - .L_22)
.L_22:
        /*000c*/ 	.word	0x00000000
        /*0010*/ 	.short	0x0000
        /*0012*/ 	.short	0x0070
        /*0014*/ 	.byte	0x00, 0xf0, 0x01, 0x10


	//----- nvinfo : EIATTR_SPARSE_MMA_MASK
	.align		4
.L_23:
        /*0018*/ 	.byte	0x03, 0x50
        /*001a*/ 	.short	0x0000


	//----- nvinfo : EIATTR_MAXREG_COUNT
	.align		4
        /*001c*/ 	.byte	0x03, 0x1b
        /*001e*/ 	.short	0x00a8


	//----- nvinfo : EIATTR_NUM_BARRIERS
	.align		4
        /*0020*/ 	.byte	0x02, 0x4c
        /*0022*/ 	.byte	0x01
	.zero		1


	//----- nvinfo : EIATTR_EXTERNS
	.align		4
        /*0024*/ 	.byte	0x04, 0x0f
        /*0026*/ 	.short	(.L_25 - .L_24)


	//   ....[0]....
	.align		4
.L_24:
        /*0028*/ 	.word	index@(__assertfail)


	//----- nvinfo : EIATTR_MERCURY_ISA_VERSION
	.align		4
.L_25:
        /*002c*/ 	.byte	0x03, 0x5f
        /*002e*/ 	.short	0x0101


	//----- nvinfo : EIATTR_INT_WARP_WIDE_INSTR_OFFSETS
	.align		4
        /*0030*/ 	.byte	0x04, 0x31
        /*0032*/ 	.short	(.L_27 - .L_26)


	//   ....[0]....
.L_26:
        /*0034*/ 	.word	0x000003a0


	//   ....[1]....
        /*0038*/ 	.word	0x000003b0


	//   ....[2]....
        /*003c*/ 	.word	0x000004f0


	//----- nvinfo : EIATTR_COOP_GROUP_MASK_REGIDS
	.align		4
.L_27:
        /*0040*/ 	.byte	0x04, 0x29
        /*0042*/ 	.short	(.L_29 - .L_28)


	//   ....[0]....
.L_28:
        /*0044*/ 	.word	0xffffffff


	//   ....[1]....
        /*0048*/ 	.word	0xffffffff


	//   ....[2]....
        /*004c*/ 	.word	0xffffffff


	//   ....[3]....
        /*0050*/ 	.word	0xffffffff


	//   ....[4]....
        /*0054*/ 	.word	0xffffffff


	//----- nvinfo : EIATTR_COOP_GROUP_INSTR_OFFSETS
	.align		4
.L_29:
        /*0058*/ 	.byte	0x04, 0x28
        /*005a*/ 	.short	(.L_31 - .L_30)


	//   ....[0]....
.L_30:
        /*005c*/ 	.word	0x00000060


	//   ....[1]....
        /*0060*/ 	.word	0x00000070


	//   ....[2]....
        /*0064*/ 	.word	0x00000130


	//   ....[3]....
        /*0068*/ 	.word	0x000002e0


	//   ....[4]....
        /*006c*/ 	.word	0x00000fa0


	//----- nvinfo : EIATTR_REG_RECONFIG
	.align		4
.L_31:
        /*0070*/ 	.byte	0x01, 0x54
	.zero		2


	//----- nvinfo : EIATTR_SYSCALL_OFFSETS
	.align		4
        /*0074*/ 	.byte	0x04, 0x46
        /*0076*/ 	.short	(.L_33 - .L_32)


	//   ....[0]....
.L_32:
        /*0078*/ 	.word	0x00001160


	//----- nvinfo : EIATTR_MBARRIER_INSTR_OFFSETS
	.align		4
.L_33:
        /*007c*/ 	.byte	0x04, 0x39
        /*007e*/ 	.short	(.L_35 - .L_34)


	//   ....[0]....
.L_34:
        /*0080*/ 	.word	0x00000230
        /*0084*/ 	.word	0x000000ff
        /*0088*/ 	.word	0x00000000
        /*008c*/ 	.short	0x0100
        /*008e*/ 	.byte	0x08
	.zero		1


	//   ....[1]....
        /*0090*/ 	.word	0x00000240
        /*0094*/ 	.word	0x000000ff
        /*0098*/ 	.word	0x00000028
        /*009c*/ 	.short	0x0100
        /*009e*/ 	.byte	0x08
	.zero		1


	//   ....[2]....
        /*00a0*/ 	.word	0x00000250
        /*00a4*/ 	.word	0x000000ff
        /*00a8*/ 	.word	0x00000008
        /*00ac*/ 	.short	0x0100
        /*00ae*/ 	.byte	0x08
	.zero		1


	//   ....[3]....
        /*00b0*/ 	.word	0x00000260
        /*00b4*/ 	.word	0x000000ff
        /*00b8*/ 	.word	0x00000030
        /*00bc*/ 	.short	0x0100
        /*00be*/ 	.byte	0x08
	.zero		1


	//   ....[4]....
        /*00c0*/ 	.word	0x00000270
        /*00c4*/ 	.word	0x000000ff
        /*00c8*/ 	.word	0x00000010
        /*00cc*/ 	.short	0x0100
        /*00ce*/ 	.byte	0x08
	.zero		1


	//   ....[5]....
        /*00d0*/ 	.word	0x00000280
        /*00d4*/ 	.word	0x000000ff
        /*00d8*/ 	.word	0x00000038
        /*00dc*/ 	.short	0x0100
        /*00de*/ 	.byte	0x08
	.zero		1


	//   ....[6]....
        /*00e0*/ 	.word	0x00000290
        /*00e4*/ 	.word	0x000000ff
        /*00e8*/ 	.word	0x00000018
        /*00ec*/ 	.short	0x0100
        /*00ee*/ 	.byte	0x08
	.zero		1


	//   ....[7]....
        /*00f0*/ 	.word	0x000002a0
        /*00f4*/ 	.word	0x000000ff
        /*00f8*/ 	.word	0x00000040
        /*00fc*/ 	.short	0x0100
        /*00fe*/ 	.byte	0x08
	.zero		1


	//   ....[8]....
        /*0100*/ 	.word	0x000002b0
        /*0104*/ 	.word	0x000000ff
        /*0108*/ 	.word	0x00000020
        /*010c*/ 	.short	0x0100
        /*010e*/ 	.byte	0x08
	.zero		1


	//   ....[9]....
        /*0110*/ 	.word	0x000002c0
        /*0114*/ 	.word	0x000000ff
        /*0118*/ 	.word	0x00000048
        /*011c*/ 	.short	0x0100
        /*011e*/ 	.byte	0x08
	.zero		1


	//   ....[10]....
        /*0120*/ 	.word	0x00000560
        /*0124*/ 	.word	0x000000ff
        /*0128*/ 	.word	0x00000060
        /*012c*/ 	.short	0x0100
        /*012e*/ 	.byte	0x06
	.zero		1


	//   ....[11]....
        /*0130*/ 	.word	0x000005c0
        /*0134*/ 	.word	0x000000ff
        /*0138*/ 	.word	0x00000068
        /*013c*/ 	.short	0x0100
        /*013e*/ 	.byte	0x06
	.zero		1


	//   ....[12]....
        /*0140*/ 	.word	0x000011e0
        /*0144*/ 	.word	0x00000003
        /*0148*/ 	.word	0x00000000
        /*014c*/ 	.short	0x010a
        /*014e*/ 	.byte	0x3f
	.zero		1


	//   ....[13]....
        /*0150*/ 	.word	0x00001220
        /*0154*/ 	.word	0x00000003
        /*0158*/ 	.word	0x00000000
        /*015c*/ 	.short	0x010a
        /*015e*/ 	.byte	0x3f
	.zero		1


	//   ....[14]....
        /*0160*/ 	.word	0x00001740
        /*0164*/ 	.word	0x000000ff
        /*0168*/ 	.word	0x00000000
        /*016c*/ 	.short	0x010a
        /*016e*/ 	.byte	0x08
	.zero		1


	//   ....[15]....
        /*0170*/ 	.word	0x00001780
        /*0174*/ 	.word	0x000000ff
        /*0178*/ 	.word	0x00000000
        /*017c*/ 	.short	0x010a
        /*017e*/ 	.byte	0x08
	.zero		1


	//   ....[16]....
        /*0180*/ 	.word	0x00001b60
        /*0184*/ 	.word	0x000000ff
        /*0188*/ 	.word	0x00000000
        /*018c*/ 	.short	0x0101
        /*018e*/ 	.byte	0x08
	.zero		1


	//   ....[17]....
        /*0190*/ 	.word	0x00001d60
        /*0194*/ 	.word	0x000000ff
        /*0198*/ 	.word	0x00000000
        /*019c*/ 	.short	0x0101
        /*019e*/ 	.byte	0x06
	.zero		1


	//   ....[18]....
        /*01a0*/ 	.word	0x00007930
        /*01a4*/ 	.word	0x0000000e
        /*01a8*/ 	.word	0x00000028
        /*01ac*/ 	.short	0x010a
        /*01ae*/ 	.byte	0x3f
	.zero		1


	//   ....[19]....
        /*01b0*/ 	.word	0x00007cb0
        /*01b4*/ 	.word	0x00000006
        /*01b8*/ 	.word	0x00000068
        /*01bc*/ 	.short	0x0101
        /*01be*/ 	.byte	0x3f
	.zero		1


	//   ....[20]....
        /*01c0*/ 	.word	0x000083e0
        /*01c4*/ 	.word	0x00000007
        /*01c8*/ 	.word	0x00000000
        /*01cc*/ 	.short	0x010a
        /*01ce*/ 	.byte	0x3f
	.zero		1


	//   ....[21]....
        /*01d0*/ 	.word	0x00008460
        /*01d4*/ 	.word	0x00000009
        /*01d8*/ 	.word	0x00000000
        /*01dc*/ 	.short	0x010a
        /*01de*/ 	.byte	0x3f
	.zero		1


	//   ....[22]....
        /*01e0*/ 	.word	0x000084f0
        /*01e4*/ 	.word	0x00000006
        /*01e8*/ 	.word	0x00000000
        /*01ec*/ 	.short	0x010a
        /*01ee*/ 	.byte	0x3f
	.zero		1


	//   ....[23]....
        /*01f0*/ 	.word	0x00008580
        /*01f4*/ 	.word	0x00000009
        /*01f8*/ 	.word	0x00000000
        /*01fc*/ 	.short	0x010a
        /*01fe*/ 	.byte	0x3f
	.zero		1


	//   ....[24]....
        /*0200*/ 	.word	0x00008610
        /*0204*/ 	.word	0x00000003
        /*0208*/ 	.word	0x00000000
        /*020c*/ 	.short	0x010a
        /*020e*/ 	.byte	0x3f
	.zero		1


	//   ....[25]....
        /*0210*/ 	.word	0x00008670
        /*0214*/ 	.word	0x00000003
        /*0218*/ 	.word	0x00000000
        /*021c*/ 	.short	0x010a
        /*021e*/ 	.byte	0x3f
	.zero		1


	//   ....[26]....
        /*0220*/ 	.word	0x000086d0
        /*0224*/ 	.word	0x00000004
        /*0228*/ 	.word	0x00000000
        /*022c*/ 	.short	0x010a
        /*022e*/ 	.byte	0x3f
	.zero		1


	//   ....[27]....
        /*0230*/ 	.word	0x000087a0
        /*0234*/ 	.word	0x0000000e
        /*0238*/ 	.word	0x00000028
        /*023c*/ 	.short	0x010a
        /*023e*/ 	.byte	0x3f
	.zero		1


	//   ....[28]....
        /*0240*/ 	.word	0x00008870
        /*0244*/ 	.word	0x00000007
        /*0248*/ 	.word	0x00000000
        /*024c*/ 	.short	0x010a
        /*024e*/ 	.byte	0x3f
	.zero		1


	//   ....[29]....
        /*0250*/ 	.word	0x000088c0
        /*0254*/ 	.word	0x00000009
        /*0258*/ 	.word	0x00000000
        /*025c*/ 	.short	0x010a
        /*025e*/ 	.byte	0x3f
	.zero		1


	//   ....[30]....
        /*0260*/ 	.word	0x00008910
        /*0264*/ 	.word	0x00000006
        /*0268*/ 	.word	0x00000000
        /*026c*/ 	.short	0x010a
        /*026e*/ 	.byte	0x3f
	.zero		1


	//   ....[31]....
        /*0270*/ 	.word	0x00008960
        /*0274*/ 	.word	0x00000009
        /*0278*/ 	.word	0x00000000
        /*027c*/ 	.short	0x010a
        /*027e*/ 	.byte	0x3f
	.zero		1


	//----- nvinfo : EIATTR_NUM_MBARRIERS
	.align		4
.L_35:
        /*0280*/ 	.byte	0x03, 0x38
        /*0282*/ 	.short	0x000c


	//----- nvinfo : EIATTR_EXIT_INSTR_OFFSETS
	.align		4
        /*0284*/ 	.byte	0x04, 0x1c
        /*0286*/ 	.short	(.L_37 - .L_36)


	//   ....[0]....
.L_36:
        /*0288*/ 	.word	0x00000610


	//   ....[1]....
        /*028c*/ 	.word	0x00000ed0


	//   ....[2]....
        /*0290*/ 	.word	0x00006fa0


	//   ....[3]....
        /*0294*/ 	.word	0x000075d0


	//   ....[4]....
        /*0298*/ 	.word	0x00008660


	//----- nvinfo : EIATTR_MAX_THREADS
	.align		4
.L_37:
        /*029c*/ 	.byte	0x04, 0x05
        /*029e*/ 	.short	(.L_39 - .L_38)
.L_38:
        /*02a0*/ 	.word	0x00000180
        /*02a4*/ 	.word	0x00000001
        /*02a8*/ 	.word	0x00000001


	//----- nvinfo : EIATTR_CRS_STACK_SIZE
	.align		4
.L_39:
        /*02ac*/ 	.byte	0x04, 0x1e
        /*02ae*/ 	.short	(.L_41 - .L_40)
.L_40:
        /*02b0*/ 	.word	0x00000000


	//----- nvinfo : EIATTR_CBANK_PARAM_SIZE
	.align		4
.L_41:
        /*02b4*/ 	.byte	0x03, 0x19
        /*02b6*/ 	.short	0x0470


	//----- nvinfo : EIATTR_PARAM_CBANK
	.align		4
        /*02b8*/ 	.byte	0x04, 0x0a
        /*02ba*/ 	.short	(.L_43 - .L_42)
	.align		4
.L_42:
        /*02bc*/ 	.word	index@(.nv.constant0._ZN7cutlass13device_kernelINS_4gemm6kernel13GemmUniversalIN4cute5tupleIJiiiiEEENS1_10collective13CollectiveMmaINS1_34MainloopSm90TmaGmmaWarpSpecializedILi5ENS5_IJNS4_1CILi1EEESB_SB_EEENS1_35KernelTmaWarpSpecializedCooperativeEEENS5_IJNSA_ILi256EEENSA_ILi64EEENSA_ILi32EEEEEENS_10tfloat32_tENS5_IJlSB_lEEESJ_SK_NS4_8TiledMMAINS4_8MMA_AtomIJNS4_4SM904GMMA29MMA_64x64x8_F32TF32TF32_SS_TNILNSO_7ScaleInE1ELSQ_1EEEEEENS4_6LayoutINS5_IJNSA_ILi2EEESB_SB_EEENS5_IJSB_NSA_ILi0EEESW_EEEEENS5_IJNS4_10UnderscoreESZ_SZ_EEEEENS4_13SM90_TMA_LOADENS4_14ComposedLayoutINS4_7SwizzleILi3ELi4ELi3EEENS4_18smem_ptr_flag_bitsILi32EEENST_INS5_IJNSA_ILi8EEESH_EEENS5_IJSH_SB_EEEEEEEvNS4_8identityES12_S1C_vS1D_EENS_8epilogue10collective6detail29Sm90TmaWarpSpecializedAdapterINS1G_15DefaultEpilogueISJ_SK_SK_NS1F_6thread17LinearCombinationISJ_Li1EffLNS1K_9ScaleType4KindE0ELNS_15FloatRoundStyleE2ESJ_EENS1_15EpilogueDefaultEEEEEvvEEEEvNT_6ParamsE)
        /*02c0*/ 	.short	0x0210
        /*02c2*/ 	.short	0x0470


	//----- nvinfo : EIATTR_SW_WAR
	.align		4
.L_43:
        /*02c4*/ 	.byte	0x04, 0x36
        /*02c6*/ 	.short	(.L_45 - .L_44)
.L_44:
        /*02c8*/ 	.word	0x00000008
.L_45:


//--------------------- .nv.callgraph             --------------------------
	.section	.nv.callgraph,"",@"SHT_CUDA_CALLGRAPH"
	.align	4
	.sectionentsize	8
	.align		4
        /*0000*/ 	.word	0x00000000
	.align		4
        /*0004*/ 	.word	0xffffffff
	.align		4
        /*0008*/ 	.word	index@(_ZN7cutlass13device_kernelINS_4gemm6kernel13GemmUniversalIN4cute5tupleIJiiiiEEENS1_10collective13CollectiveMmaINS1_34MainloopSm90TmaGmmaWarpSpecializedILi5ENS5_IJNS4_1CILi1EEESB_SB_EEENS1_35KernelTmaWarpSpecializedCooperativeEEENS5_IJNSA_ILi256EEENSA_ILi64EEENSA_ILi32EEEEEENS_10tfloat32_tENS5_IJlSB_lEEESJ_SK_NS4_8TiledMMAINS4_8MMA_AtomIJNS4_4SM904GMMA29MMA_64x64x8_F32TF32TF32_SS_TNILNSO_7ScaleInE1ELSQ_1EEEEEENS4_6LayoutINS5_IJNSA_ILi2EEESB_SB_EEENS5_IJSB_NSA_ILi0EEESW_EEEEENS5_IJNS4_10UnderscoreESZ_SZ_EEEEENS4_13SM90_TMA_LOADENS4_14ComposedLayoutINS4_7SwizzleILi3ELi4ELi3EEENS4_18smem_ptr_flag_bitsILi32EEENST_INS5_IJNSA_ILi8EEESH_EEENS5_IJSH_SB_EEEEEEEvNS4_8identityES12_S1C_vS1D_EENS_8epilogue10collective6detail29Sm90TmaWarpSpecializedAdapterINS1G_15DefaultEpilogueISJ_SK_SK_NS1F_6thread17LinearCombinationISJ_Li1EffLNS1K_9ScaleType4KindE0ELNS_15FloatRoundStyleE2ESJ_EENS1_15EpilogueDefaultEEEEEvvEEEEvNT_6ParamsE)
	.align		4
        /*000c*/ 	.word	index@(__assertfail)
	.align		4
        /*0010*/ 	.word	0x00000000
	.align		4
        /*0014*/ 	.word	0xfffffffe
	.align		4
        /*0018*/ 	.word	0x00000000
	.align		4
        /*001c*/ 	.word	0xfffffffd
	.align		4
        /*0020*/ 	.word	0x00000000
	.align		4
        /*0024*/ 	.word	0xfffffffc


//--------------------- .nv.constant4             --------------------------
	.section	.nv.constant4,"a",@progbits
	.align	8
	.align		8
.nv.constant4:
        /*0000*/ 	.dword	__assertfail
	.align		8
        /*0008*/ 	.dword	__unnamed_1
	.align		8
        /*0010*/ 	.dword	_ZN39_INTERNAL_09050b27_4_k_cu_13381014_59764cuda3std3__45__cpo5beginE
	.align		8
        /*0018*/ 	.dword	_ZN39_INTERNAL_09050b27_4_k_cu_13381014_59764cuda3std3__45__cpo3endE
	.align		8
        /*0020*/ 	.dword	_ZN39_INTERNAL_09050b27_4_k_cu_13381014_59764cuda3std3__45__cpo6cbeginE
	.align		8
        /*0028*/ 	.dword	_ZN39_INTERNAL_09050b27_4_k_cu_13381014_59764cuda3std3__45__cpo4cendE
	.align		8
        /*0030*/ 	.dword	_ZN39_INTERNAL_09050b27_4_k_cu_13381014_59764cuda3std3__441_GLOBAL__N__09050b27_4_k_cu_13381014_59766ignoreE
	.align		8
        /*0038*/ 	.dword	_ZN39_INTERNAL_09050b27_4_k_cu_13381014_59764cuda3std3__419piecewise_constructE
	.align		8
        /*0040*/ 	.dword	_ZN39_INTERNAL_09050b27_4_k_cu_13381014_59764cuda3std3__48in_placeE
	.align		8
        /*0048*/ 	.dword	_ZN39_INTERNAL_09050b27_4_k_cu_13381014_59764cuda3std6ranges3__45__cpo4swapE
	.align		8
        /*0050*/ 	.dword	_ZN39_INTERNAL_09050b27_4_k_cu_13381014_59764cuda3std6ranges3__45__cpo9iter_moveE
	.align		8
        /*0058*/ 	.dword	_ZN39_INTERNAL_09050b27_4_k_cu_13381014_59764cute7productE
	.align		8
        /*0060*/ 	.dword	_ZN39_INTERNAL_09050b27_4_k_cu_13381014_59764cute1_E
	.align		8
        /*0068*/ 	.dword	$str$22
	.align		8
        /*0070*/ 	.dword	$str$23


//--------------------- .text._ZN7cutlass13device_kernelINS_4gemm6kernel13GemmUniversalIN4cute5tupleIJiiiiEEENS1_10collective13CollectiveMmaINS1_34MainloopSm90TmaGmmaWarpSpecializedILi5ENS5_IJNS4_1CILi1EEESB_SB_EEENS1_35KernelTmaWarpSpecializedCooperativeEEENS5_IJNSA_ILi256EEENSA_ILi64EEENSA_ILi32EEEEEENS_10tfloat32_tENS5_IJlSB_lEEESJ_SK_NS4_8TiledMMAINS4_8MMA_AtomIJNS4_4SM904GMMA29MMA_64x64x8_F32TF32TF32_SS_TNILNSO_7ScaleInE1ELSQ_1EEEEEENS4_6LayoutINS5_IJNSA_ILi2EEESB_SB_EEENS5_IJSB_NSA_ILi0EEESW_EEEEENS5_IJNS4_10UnderscoreESZ_SZ_EEEEENS4_13SM90_TMA_LOADENS4_14ComposedLayoutINS4_7SwizzleILi3ELi4ELi3EEENS4_18smem_ptr_flag_bitsILi32EEENST_INS5_IJNSA_ILi8EEESH_EEENS5_IJSH_SB_EEEEEEEvNS4_8identityES12_S1C_vS1D_EENS_8epilogue10collective6detail29Sm90TmaWarpSpecializedAdapterINS1G_15DefaultEpilogueISJ_SK_SK_NS1F_6thread17LinearCombinationISJ_Li1EffLNS1K_9ScaleType4KindE0ELNS_15FloatRoundStyleE2ESJ_EENS1_15EpilogueDefaultEEEEEvvEEEEvNT_6ParamsE --------------------------
	.section	.text._ZN7cutlass13device_kernelINS_4gemm6kernel13GemmUniversalIN4cute5tupleIJiiiiEEENS1_10collective13CollectiveMmaINS1_34MainloopSm90TmaGmmaWarpSpecializedILi5ENS5_IJNS4_1CILi1EEESB_SB_EEENS1_35KernelTmaWarpSpecializedCooperativeEEENS5_IJNSA_ILi256EEENSA_ILi64EEENSA_ILi32EEEEEENS_10tfloat32_tENS5_IJlSB_lEEESJ_SK_NS4_8TiledMMAINS4_8MMA_AtomIJNS4_4SM904GMMA29MMA_64x64x8_F32TF32TF32_SS_TNILNSO_7ScaleInE1ELSQ_1EEEEEENS4_6LayoutINS5_IJNSA_ILi2EEESB_SB_EEENS5_IJSB_NSA_ILi0EEESW_EEEEENS5_IJNS4_10UnderscoreESZ_SZ_EEEEENS4_13SM90_TMA_LOADENS4_14ComposedLayoutINS4_7SwizzleILi3ELi4ELi3EEENS4_18smem_ptr_flag_bitsILi32EEENST_INS5_IJNSA_ILi8EEESH_EEENS5_IJSH_SB_EEEEEEEvNS4_8identityES12_S1C_vS1D_EENS_8epilogue10collective6detail29Sm90TmaWarpSpecializedAdapterINS1G_15DefaultEpilogueISJ_SK_SK_NS1F_6thread17LinearCombinationISJ_Li1EffLNS1K_9ScaleType4KindE0ELNS_15FloatRoundStyleE2ESJ_EENS1_15EpilogueDefaultEEEEEvvEEEEvNT_6ParamsE,"ax",@progbits
	.align	128
.text._ZN7cutlass13device_kernelINS_4gemm6kernel13GemmUniversalIN4cute5tupleIJiiiiEEENS1_10collective13CollectiveMmaINS1_34MainloopSm90TmaGmmaWarpSpecializedILi5ENS5_IJNS4_1CILi1EEESB_SB_EEENS1_35KernelTmaWarpSpecializedCooperativeEEENS5_IJNSA_ILi256EEENSA_ILi64EEENSA_ILi32EEEEEENS_10tfloat32_tENS5_IJlSB_lEEESJ_SK_NS4_8TiledMMAINS4_8MMA_AtomIJNS4_4SM904GMMA29MMA_64x64x8_F32TF32TF32_SS_TNILNSO_7ScaleInE1ELSQ_1EEEEEENS4_6LayoutINS5_IJNSA_ILi2EEESB_SB_EEENS5_IJSB_NSA_ILi0EEESW_EEEEENS5_IJNS4_10UnderscoreESZ_SZ_EEEEENS4_13SM90_TMA_LOADENS4_14ComposedLayoutINS4_7SwizzleILi3ELi4ELi3EEENS4_18smem_ptr_flag_bitsILi32EEENST_INS5_IJNSA_ILi8EEESH_EEENS5_IJSH_SB_EEEEEEEvNS4_8identityES12_S1C_vS1D_EENS_8epilogue10collective6detail29Sm90TmaWarpSpecializedAdapterINS1G_15DefaultEpilogueISJ_SK_SK_NS1F_6thread17LinearCombinationISJ_Li1EffLNS1K_9ScaleType4KindE0ELNS_15FloatRoundStyleE2ESJ_EENS1_15EpilogueDefaultEEEEEvvEEEEvNT_6ParamsE:
        .type           _ZN7cutlass13device_kernelINS_4gemm6kernel13GemmUniversalIN4cute5tupleIJiiiiEEENS1_10collective13CollectiveMmaINS1_34MainloopSm90TmaGmmaWarpSpecializedILi5ENS5_IJNS4_1CILi1EEESB_SB_EEENS1_35KernelTmaWarpSpecializedCooperativeEEENS5_IJNSA_ILi256EEENSA_ILi64EEENSA_ILi32EEEEEENS_10tfloat32_tENS5_IJlSB_lEEESJ_SK_NS4_8TiledMMAINS4_8MMA_AtomIJNS4_4SM904GMMA29MMA_64x64x8_F32TF32TF32_SS_TNILNSO_7ScaleInE1ELSQ_1EEEEEENS4_6LayoutINS5_IJNSA_ILi2EEESB_SB_EEENS5_IJSB_NSA_ILi0EEESW_EEEEENS5_IJNS4_10UnderscoreESZ_SZ_EEEEENS4_13SM90_TMA_LOADENS4_14ComposedLayoutINS4_7SwizzleILi3ELi4ELi3EEENS4_18smem_ptr_flag_bitsILi32EEENST_INS5_IJNSA_ILi8EEESH_EEENS5_IJSH_SB_EEEEEEEvNS4_8identityES12_S1C_vS1D_EENS_8epilogue10collective6detail29Sm90TmaWarpSpecializedAdapterINS1G_15DefaultEpilogueISJ_SK_SK_NS1F_6thread17LinearCombinationISJ_Li1EffLNS1K_9ScaleType4KindE0ELNS_15FloatRoundStyleE2ESJ_EENS1_15EpilogueDefaultEEEEEvvEEEEvNT_6ParamsE,@function
        .size           _ZN7cutlass13device_kernelINS_4gemm6kernel13GemmUniversalIN4cute5tupleIJiiiiEEENS1_10collective13CollectiveMmaINS1_34MainloopSm90TmaGmmaWarpSpecializedILi5ENS5_IJNS4_1CILi1EEESB_SB_EEENS1_35KernelTmaWarpSpecializedCooperativeEEENS5_IJNSA_ILi256EEENSA_ILi64EEENSA_ILi32EEEEEENS_10tfloat32_tENS5_IJlSB_lEEESJ_SK_NS4_8TiledMMAINS4_8MMA_AtomIJNS4_4SM904GMMA29MMA_64x64x8_F32TF32TF32_SS_TNILNSO_7ScaleInE1ELSQ_1EEEEEENS4_6LayoutINS5_IJNSA_ILi2EEESB_SB_EEENS5_IJSB_NSA_ILi0EEESW_EEEEENS5_IJNS4_10UnderscoreESZ_SZ_EEEEENS4_13SM90_TMA_LOADENS4_14ComposedLayoutINS4_7SwizzleILi3ELi4ELi3EEENS4_18smem_ptr_flag_bitsILi32EEENST_INS5_IJNSA_ILi8EEESH_EEENS5_IJSH_SB_EEEEEEEvNS4_8identityES12_S1C_vS1D_EENS_8epilogue10collective6detail29Sm90TmaWarpSpecializedAdapterINS1G_15DefaultEpilogueISJ_SK_SK_NS1F_6thread17LinearCombinationISJ_Li1EffLNS1K_9ScaleType4KindE0ELNS_15FloatRoundStyleE2ESJ_EENS1_15EpilogueDefaultEEEEEvvEEEEvNT_6ParamsE,(.L_x_194 - _ZN7cutlass13device_kernelINS_4gemm6kernel13GemmUniversalIN4cute5tupleIJiiiiEEENS1_10collective13CollectiveMmaINS1_34MainloopSm90TmaGmmaWarpSpecializedILi5ENS5_IJNS4_1CILi1EEESB_SB_EEENS1_35KernelTmaWarpSpecializedCooperativeEEENS5_IJNSA_ILi256EEENSA_ILi64EEENSA_ILi32EEEEEENS_10tfloat32_tENS5_IJlSB_lEEESJ_SK_NS4_8TiledMMAINS4_8MMA_AtomIJNS4_4SM904GMMA29MMA_64x64x8_F32TF32TF32_SS_TNILNSO_7ScaleInE1ELSQ_1EEEEEENS4_6LayoutINS5_IJNSA_ILi2EEESB_SB_EEENS5_IJSB_NSA_ILi0EEESW_EEEEENS5_IJNS4_10UnderscoreESZ_SZ_EEEEENS4_13SM90_TMA_LOADENS4_14ComposedLayoutINS4_7SwizzleILi3ELi4ELi3EEENS4_18smem_ptr_flag_bitsILi32EEENST_INS5_IJNSA_ILi8EEESH_EEENS5_IJSH_SB_EEEEEEEvNS4_8identityES12_S1C_vS1D_EENS_8epilogue10collective6detail29Sm90TmaWarpSpecializedAdapterINS1G_15DefaultEpilogueISJ_SK_SK_NS1F_6thread17LinearCombinationISJ_Li1EffLNS1K_9ScaleType4KindE0ELNS_15FloatRoundStyleE2ESJ_EENS1_15EpilogueDefaultEEEEEvvEEEEvNT_6ParamsE)
        .other          _ZN7cutlass13device_kernelINS_4gemm6kernel13GemmUniversalIN4cute5tupleIJiiiiEEENS1_10collective13CollectiveMmaINS1_34MainloopSm90TmaGmmaWarpSpecializedILi5ENS5_IJNS4_1CILi1EEESB_SB_EEENS1_35KernelTmaWarpSpecializedCooperativeEEENS5_IJNSA_ILi256EEENSA_ILi64EEENSA_ILi32EEEEEENS_10tfloat32_tENS5_IJlSB_lEEESJ_SK_NS4_8TiledMMAINS4_8MMA_AtomIJNS4_4SM904GMMA29MMA_64x64x8_F32TF32TF32_SS_TNILNSO_7ScaleInE1ELSQ_1EEEEEENS4_6LayoutINS5_IJNSA_ILi2EEESB_SB_EEENS5_IJSB_NSA_ILi0EEESW_EEEEENS5_IJNS4_10UnderscoreESZ_SZ_EEEEENS4_13SM90_TMA_LOADENS4_14ComposedLayoutINS4_7SwizzleILi3ELi4ELi3EEENS4_18smem_ptr_flag_bitsILi32EEENST_INS5_IJNSA_ILi8EEESH_EEENS5_IJSH_SB_EEEEEEEvNS4_8identityES12_S1C_vS1D_EENS_8epilogue10collective6detail29Sm90TmaWarpSpecializedAdapterINS1G_15DefaultEpilogueISJ_SK_SK_NS1F_6thread17LinearCombinationISJ_Li1EffLNS1K_9ScaleType4KindE0ELNS_15FloatRoundStyleE2ESJ_EENS1_15EpilogueDefaultEEEEEvvEEEEvNT_6ParamsE,@"STO_CUDA_ENTRY STV_DEFAULT"
_ZN7cutlass13device_kernelINS_4gemm6kernel13GemmUniversalIN4cute5tupleIJiiiiEEENS1_10collective13CollectiveMmaINS1_34MainloopSm90TmaGmmaWarpSpecializedILi5ENS5_IJNS4_1CILi1EEESB_SB_EEENS1_35KernelTmaWarpSpecializedCooperativeEEENS5_IJNSA_ILi256EEENSA_ILi64EEENSA_ILi32EEEEEENS_10tfloat32_tENS5_IJlSB_lEEESJ_SK_NS4_8TiledMMAINS4_8MMA_AtomIJNS4_4SM904GMMA29MMA_64x64x8_F32TF32TF32_SS_TNILNSO_7ScaleInE1ELSQ_1EEEEEENS4_6LayoutINS5_IJNSA_ILi2EEESB_SB_EEENS5_IJSB_NSA_ILi0EEESW_EEEEENS5_IJNS4_10UnderscoreESZ_SZ_EEEEENS4_13SM90_TMA_LOADENS4_14ComposedLayoutINS4_7SwizzleILi3ELi4ELi3EEENS4_18smem_ptr_flag_bitsILi32EEENST_INS5_IJNSA_ILi8EEESH_EEENS5_IJSH_SB_EEEEEEEvNS4_8identityES12_S1C_vS1D_EENS_8epilogue10collective6detail29Sm90TmaWarpSpecializedAdapterINS1G_15DefaultEpilogueISJ_SK_SK_NS1F_6thread17LinearCombinationISJ_Li1EffLNS1K_9ScaleType4KindE0ELNS_15FloatRoundStyleE2ESJ_EENS1_15EpilogueDefaultEEEEEvvEEEEvNT_6ParamsE:
[----:B------:R-:W0:Y:S01]  /*0000*/  LDC R1, c[0x0][0x28] ;  /* 0x00000a00ff017b82 */ /* 0x000e220000000800 */
[----:B------:R-:W1:Y:S01]  /*0010*/  S2R R18, SR_TID.X ;  /* 0x0000000000127919 */ /* 0x000e620000002100 */
[----:B------:R-:W-:Y:S01]  /*0020*/  ELECT P0, URZ, PT ;  /* 0x00000000003f782f */ /* 0x000fe20003800000 */
[----:B------:R-:W-:Y:S01]  /*0030*/  BSSY B0, `(.L_x_0) ;  /* 0x000000f000007945 */ /* 0x000fe20003800000 */
[--C-:B-1----:R-:W-:Y:S02]  /*0040*/  SHF.R.U32.HI R0, RZ, 0x5, R18.reuse ;  /* 0x00000005ff007819 */ /* 0x102fe40000011612 */
[----:B------:R-:W-:-:S03]  /*0050*/  SHF.R.U32.HI R22, RZ, 0x7, R18 ;  /* 0x00000007ff167819 */ /* 0x000fc60000011612 */
[----:B------:R-:W1:Y:S04]  /*0060*/  SHFL.IDX PT, R5, R0, RZ, 0x1f ;  /* 0x00001fff00057589 */ /* 0x000e6800000e0000 */
[----:B------:R2:W3:Y:S01]  /*0070*/  SHFL.IDX PT, R8, R22, RZ, 0x1f ;  /* 0x00001fff16087589 */ /* 0x0004e200000e0000 */
[----:B-1----:R-:W-:-:S13]  /*0080*/  ISETP.NE.OR P0, PT, R5, RZ, !P0 ;  /* 0x000000ff0500720c */ /* 0x002fda0004705670 */
[----:B0-23--:R-:W-:Y:S05]  /*0090*/  @P0 BRA `(.L_x_1) ;  /* 0x0000000000200947 */ /* 0x00dfea0003800000 */
[----:B------:R-:W-:Y:S02]  /*00a0*/  ULDC.64 UR4, c[0x0][0x198] ;  /* 0x0000660000047ab9 */ /* 0x000fe40000000a00 */
[----:B------:R-:W-:Y:S02]  /*00b0*/  UIADD3 UR6, UP0, UR4, 0xf0, URZ ;  /* 0x000000f004067890 */ /* 0x000fe4000ff1e03f */
[----:B------:R-:W-:Y:S02]  /*00c0*/  UIADD3 UR4, UP1, UR4, 0x1f0, URZ ;  /* 0x000001f004047890 */ /* 0x000fe4000ff3e03f */
[----:B------:R-:W-:Y:S02]  /*00d0*/  UIADD3.X UR7, URZ, UR5, URZ, UP0, !UPT ;  /* 0x000000053f077290 */ /* 0x000fe400087fe43f */
[----:B------:R-:W-:-:S07]  /*00e0*/  UIADD3.X UR5, URZ, UR5, URZ, UP1, !UPT ;  /* 0x000000053f057290 */ /* 0x000fce0008ffe43f */
[----:B------:R0:W-:Y:S02]  /*00f0*/  UTMACCTL.PF [UR6] ;  /* 0x00000000060079b9 */ /* 0x0001e40008040000 */
[----:B------:R0:W-:Y:S02]  /*0100*/  UTMACCTL.PF [UR4] ;  /* 0x00000000040079b9 */ /* 0x0001e40008040000 */
[----:B0-----:R-:W-:Y:S01]  /*0110*/  NOP ;  /* 0x0000000000007918 */ /* 0x001fe20000000000 */
.L_x_1:
[----:B------:R-:W-:Y:S05]  /*0120*/  BSYNC B0 ;  /* 0x0000000000007941 */ /* 0x000fea0003800000 */
.L_x_0:
[----:B------:R-:W0:Y:S02]  /*0130*/  SHFL.IDX PT, R2, R0, RZ, 0x1f ;  /* 0x00001fff00027589 */ /* 0x000e2400000e0000 */
[----:B0-----:R-:W-:-:S13]  /*0140*/  ISETP.NE.AND P0, PT, R2, RZ, PT ;  /* 0x000000ff0200720c */ /* 0x001fda0003f05270 */
[----:B------:R-:W-:Y:S05]  /*0150*/  @P0 BRA `(.L_x_2) ;  /* 0x0000000000600947 */ /* 0x000fea0003800000 */
[----:B------:R-:W0:Y:S01]  /*0160*/  S2UR UR8, SR_CgaCtaId ;  /* 0x00000000000879c3 */ /* 0x000e220000008800 */
[----:B------:R-:W-:Y:S01]  /*0170*/  UMOV UR4, 0x400 ;  /* 0x0000040000047882 */ /* 0x000fe20000000000 */
[----:B------:R-:W-:Y:S01]  /*0180*/  UMOV UR5, 0x1 ;  /* 0x0000000100057882 */ /* 0x000fe20000000000 */
[----:B------:R-:W-:Y:S01]  /*0190*/  UMOV UR6, 0x100 ;  /* 0x0000010000067882 */ /* 0x000fe20000000000 */
[----:B------:R-:W-:Y:S01]  /*01a0*/  ELECT P0, URZ, PT ;  /* 0x00000000003f782f */ /* 0x000fe20003800000 */
[----:B------:R-:W-:-:S04]  /*01b0*/  UIADD3 UR6, -UR6, 0x100000, URZ ;  /* 0x0010000006067890 */ /* 0x000fc8000fffe13f */
[----:B------:R-:W-:Y:S02]  /*01c0*/  USHF.L.U32 UR7, UR6, 0xb, URZ ;  /* 0x0000000b06077899 */ /* 0x000fe4000800063f */
[----:B------:R-:W-:Y:S02]  /*01d0*/  USHF.L.U32 UR6, UR6, 0x1, URZ ;  /* 0x0000000106067899 */ /* 0x000fe4000800063f */
[----:B0-----:R-:W-:Y:S02]  /*01e0*/  ULEA UR8, UR8, UR4, 0x18 ;  /* 0x0000000408087291 */ /* 0x001fe4000f8ec03f */
[----:B------:R-:W-:-:S04]  /*01f0*/  UIADD3 UR4, -UR5, 0x100000, URZ ;  /* 0x0010000005047890 */ /* 0x000fc8000fffe13f */
[----:B------:R-:W-:Y:S02]  /*0200*/  USHF.L.U32 UR5, UR4, 0xb, URZ ;  /* 0x0000000b04057899 */ /* 0x000fe4000800063f */
[----:B------:R-:W-:Y:S01]  /*0210*/  USHF.L.U32 UR4, UR4, 0x1, URZ ;  /* 0x0000000104047899 */ /* 0x000fe2000800063f */
[----:B------:R-:W0:Y:S11]  /*0220*/  FENCE.VIEW.ASYNC.S ;  /* 0x00000000000073c6 */ /* 0x000e360000000000 */
[----:B0-----:R0:W1:Y:S01]  /*0230*/  SYNCS.EXCH.64 URZ, [UR8], UR4 ;  /* 0x00000004083f75b2 */ /* 0x0010620008000100 */
[----:B------:R0:W2:Y:S01]  /*0240*/  SYNCS.EXCH.64 URZ, [UR8+0x28], UR6 ;  /* 0x00002806083f75b2 */ /* 0x0000a20008000100 */
[----:B------:R0:W3:Y:S01]  /*0250*/  SYNCS.EXCH.64 URZ, [UR8+0x8], UR4 ;  /* 0x00000804083f75b2 */ /* 0x0000e20008000100 */
[----:B------:R0:W4:Y:S01]  /*0260*/  SYNCS.EXCH.64 URZ, [UR8+0x30], UR6 ;  /* 0x00003006083f75b2 */ /* 0x0001220008000100 */
[----:B------:R0:W0:Y:S01]  /*0270*/  SYNCS.EXCH.64 URZ, [UR8+0x10], UR4 ;  /* 0x00001004083f75b2 */ /* 0x0000220008000100 */
[----:B------:R0:W0:Y:S01]  /*0280*/  SYNCS.EXCH.64 URZ, [UR8+0x38], UR6 ;  /* 0x00003806083f75b2 */ /* 0x0000220008000100 */
[----:B------:R0:W0:Y:S01]  /*0290*/  SYNCS.EXCH.64 URZ, [UR8+0x18], UR4 ;  /* 0x00001804083f75b2 */ /* 0x0000220008000100 */
[----:B------:R0:W0:Y:S01]  /*02a0*/  SYNCS.EXCH.64 URZ, [UR8+0x40], UR6 ;  /* 0x00004006083f75b2 */ /* 0x0000220008000100 */
[----:B------:R0:W0:Y:S01]  /*02b0*/  SYNCS.EXCH.64 URZ, [UR8+0x20], UR4 ;  /* 0x00002004083f75b2 */ /* 0x0000220008000100 */
[----:B------:R0:W0:Y:S01]  /*02c0*/  SYNCS.EXCH.64 URZ, [UR8+0x48], UR6 ;  /* 0x00004806083f75b2 */ /* 0x0000220008000100 */
[----:B------:R-:W-:Y:S01]  /*02d0*/  NOP ;  /* 0x0000000000007918 */ /* 0x000fe20000000000 */
.L_x_2:
[----:B------:R-:W5:Y:S01]  /*02e0*/  SHFL.IDX PT, R0, R0, RZ, 0x1f ;  /* 0x00001fff00007589 */ /* 0x000f6200000e0000 */
[----:B------:R-:W1:Y:S01]  /*02f0*/  LDC R2, c[0x0][0x65c] ;  /* 0x00019700ff027b82 */ /* 0x000e620000000800 */
[----:B------:R-:W-:Y:S02]  /*0300*/  ELECT P0, URZ, PT ;  /* 0x00000000003f782f */ /* 0x000fe40003800000 */
[----:B------:R-:W-:Y:S01]  /*0310*/  LOP3.LUT R6, R6, 0xfffff7ff, RZ, 0xc0, !PT ;  /* 0xfffff7ff06067812 */ /* 0x000fe200078ec0ff */
[----:B------:R-:W2:Y:S01]  /*0320*/  S2R R3, SR_CTAID.Y ;  /* 0x0000000000037919 */ /* 0x000ea20000002600 */
[----:B0-----:R-:W-:Y:S01]  /*0330*/  UMOV UR4, 0x20 ;  /* 0x0000002000047882 */ /* 0x001fe20000000000 */
[----:B------:R-:W-:Y:S01]  /*0340*/  ISETP.NE.AND P2, PT, R8, RZ, PT ;  /* 0x000000ff0800720c */ /* 0x000fe20003f45270 */
[----:B------:R-:W-:Y:S01]  /*0350*/  NOP ;  /* 0x0000000000007918 */ /* 0x000fe20000000000 */
[----:B------:R-:W0:Y:S01]  /*0360*/  S2R R4, SR_CTAID.X ;  /* 0x0000000000047919 */ /* 0x000e220000002500 */
[----:B------:R-:W-:Y:S01]  /*0370*/  NOP ;  /* 0x0000000000007918 */ /* 0x000fe20000000000 */
[----:B-----5:R-:W-:-:S02]  /*0380*/  ISETP.NE.OR P0, PT, R0, RZ, !P0 ;  /* 0x000000ff0000720c */ /* 0x020fc40004705670 */
[----:B-1----:R-:W-:-:S11]  /*0390*/  ISETP.NE.AND P3, PT, R2, 0x1, PT ;  /* 0x000000010200780c */ /* 0x002fd60003f65270 */
[----:B------:R-:W-:Y:S01]  /*03a0*/  VOTEU.ALL UP0, P0 ;  /* 0x00000000003f7886 */ /* 0x000fe20000000000 */
[----:B------:R-:W-:Y:S01]  /*03b0*/  VOTEU.ALL UP1, P0 ;  /* 0x00000000003f7886 */ /* 0x000fe20000020000 */
[----:B------:R-:W-:Y:S01]  /*03c0*/  @P3 LOP3.LUT R6, R6, 0x800, RZ, 0xfc, !PT ;  /* 0x0000080006063812 */ /* 0x000fe200078efcff */
[----:B------:R-:W0:Y:S01]  /*03d0*/  @P3 LDC R17, c[0x0][0x10] ;  /* 0x00000400ff113b82 */ /* 0x000e220000000800 */
[----:B------:R-:W-:Y:S01]  /*03e0*/  SHF.R.S32.HI R6, RZ, 0x1f, R5 ;  /* 0x0000001fff067819 */ /* 0x000fe20000011405 */
[----:B------:R-:W-:Y:S01]  /*03f0*/  @!UP0 UMOV UR6, 0x400 ;  /* 0x0000040000068882 */ /* 0x000fe20000000000 */
[----:B------:R-:W-:-:S04]  /*0400*/  @!UP0 UIADD3 UR4, -UR4, 0x100000, URZ ;  /* 0x0010000004048890 */ /* 0x000fc8000fffe13f */
[----:B------:R-:W-:Y:S02]  /*0410*/  @!UP0 USHF.L.U32 UR5, UR4, 0xb, URZ ;  /* 0x0000000b04058899 */ /* 0x000fe4000800063f */
[----:B------:R-:W-:Y:S01]  /*0420*/  @!UP0 USHF.L.U32 UR4, UR4, 0x1, URZ ;  /* 0x0000000104048899 */ /* 0x000fe2000800063f */
[----:B------:R-:W-:Y:S01]  /*0430*/  @P3 IMAD.MOV.U32 R7, RZ, RZ, RZ ;  /* 0x000000ffff073224 */ /* 0x000fe200078e00ff */
[----:B------:R-:W-:Y:S01]  /*0440*/  LEA.HI R6, R6, R5, RZ, 0x2 ;  /* 0x0000000506067211 */ /* 0x000fe200078f10ff */
[----:B------:R-:W-:Y:S01]  /*0450*/  @P3 IMAD.MOV.U32 R11, RZ, RZ, RZ ;  /* 0x000000ffff0b3224 */ /* 0x000fe200078e00ff */
[----:B------:R-:W1:Y:S02]  /*0460*/  @!UP0 S2UR UR7, SR_CgaCtaId ;  /* 0x00000000000789c3 */ /* 0x000e640000008800 */
[----:B------:R-:W-:Y:S01]  /*0470*/  LOP3.LUT R0, R6, 0xfffffffc, RZ, 0xc0, !PT ;  /* 0xfffffffc06007812 */ /* 0x000fe200078ec0ff */
[----:B--2---:R-:W-:-:S04]  /*0480*/  @P3 IMAD.MOV.U32 R6, RZ, RZ, R3 ;  /* 0x000000ffff063224 */ /* 0x004fc800078e0003 */
[----:B------:R-:W-:Y:S01]  /*0490*/  IMAD.IADD R0, R5, 0x1, -R0 ;  /* 0x0000000105007824 */ /* 0x000fe200078e0a00 */
[----:B------:R-:W2:Y:S01]  /*04a0*/  @!P3 LDC R9, c[0x0][0xc] ;  /* 0x00000300ff09bb82 */ /* 0x000ea20000000800 */
[----:B------:R-:W-:Y:S02]  /*04b0*/  IMAD.MOV.U32 R5, RZ, RZ, RZ ;  /* 0x000000ffff057224 */ /* 0x000fe400078e00ff */
[----:B0-----:R-:W-:-:S04]  /*04c0*/  @P3 IMAD.WIDE.U32 R16, R4, R17, R6 ;  /* 0x0000001104103225 */ /* 0x001fc800078e0006 */
[----:B------:R-:W-:Y:S01]  /*04d0*/  @P3 IMAD.IADD R17, R17, 0x1, R11 ;  /* 0x0000000111113824 */ /* 0x000fe200078e020b */
[----:B-1----:R-:W-:Y:S01]  /*04e0*/  @!UP0 ULEA UR6, UR7, UR6, 0x18 ;  /* 0x0000000607068291 */ /* 0x002fe2000f8ec03f */
[----:B------:R-:W-:Y:S01]  /*04f0*/  VOTEU.ALL UP0, P0 ;  /* 0x00000000003f7886 */ /* 0x000fe20000000000 */
[----:B------:R-:W-:-:S04]  /*0500*/  ISETP.NE.AND P0, PT, R0, 0x3, PT ;  /* 0x000000030000780c */ /* 0x000fc80003f05270 */
[----:B------:R-:W-:Y:S01]  /*0510*/  ISETP.EQ.OR P0, PT, R0, RZ, !P0 ;  /* 0x000000ff0000720c */ /* 0x000fe20004702670 */
[----:B--2---:R-:W-:-:S03]  /*0520*/  @!P3 IMAD.WIDE.U32 R6, R9, R3, R4 ;  /* 0x000000030906b225 */ /* 0x004fc600078e0004 */
[C---:B------:R-:W-:Y:S01]  /*0530*/  ISETP.EQ.AND P0, PT, R8.reuse, RZ, P0 ;  /* 0x000000ff0800720c */ /* 0x040fe20000702270 */
[----:B------:R-:W-:Y:S01]  /*0540*/  VIADD R8, R8, 0xffffffff ;  /* 0xffffffff08087836 */ /* 0x000fe20000000000 */
[----:B------:R-:W0:Y:S02]  /*0550*/  FENCE.VIEW.ASYNC.S ;  /* 0x00000000000073c6 */ /* 0x000e240000000000 */
[----:B0-----:R0:W3:Y:S01]  /*0560*/  @!UP0 SYNCS.EXCH.64 URZ, [UR6+0x60], UR4 ;  /* 0x00006004063f85b2 */ /* 0x0010e20008000100 */
[----:B------:R-:W-:Y:S01]  /*0570*/  @!P3 IMAD.MOV.U32 R16, RZ, RZ, R6 ;  /* 0x000000ffff10b224 */ /* 0x000fe200078e0006 */
[----:B------:R-:W-:Y:S01]  /*0580*/  SEL R19, RZ, 0x1, !P0 ;  /* 0x00000001ff137807 */ /* 0x000fe20004000000 */
[----:B------:R-:W-:Y:S01]  /*0590*/  @!P3 IMAD.MOV.U32 R17, RZ, RZ, R7 ;  /* 0x000000ffff11b224 */ /* 0x000fe200078e0007 */
[----:B------:R-:W-:-:S04]  /*05a0*/  ISETP.GE.U32.AND P1, PT, R8, 0x2, PT ;  /* 0x000000020800780c */ /* 0x000fc80003f26070 */
[----:B------:R-:W-:Y:S01]  /*05b0*/  SEL R19, R19, 0x2, P1 ;  /* 0x0000000213137807 */ /* 0x000fe20000800000 */
[----:B------:R0:W3:Y:S01]  /*05c0*/  @!UP1 SYNCS.EXCH.64 URZ, [UR6+0x68], UR4 ;  /* 0x00006804063f95b2 */ /* 0x0000e20008000100 */
[----:B------:R-:W-:Y:S01]  /*05d0*/  NOP ;  /* 0x0000000000007918 */ /* 0x000fe20000000000 */
[----:B---34-:R-:W-:Y:S06]  /*05e0*/  BAR.SYNC.DEFER_BLOCKING 0x0 ;  /* 0x0000000000007b1d */ /* 0x018fec0000010000 */
[----:B------:R-:W-:Y:S05]  /*05f0*/  @!P2 BRA `(.L_x_3) ;  /* 0x00000068006ca947 */ /* 0x000fea0003800000 */
[----:B------:R-:W-:-:S13]  /*0600*/  ISETP.GT.U32.AND P0, PT, R8, 0x1, PT ;  /* 0x000000010800780c */ /* 0x000fda0003f04070 */
[----:B0-----:R-:W-:Y:S05]  /*0610*/  @P0 EXIT ;  /* 0x000000000000094d */ /* 0x001fea0003800000 */
[----:B------:R-:W-:Y:S01]  /*0620*/  ULDC.64 UR4, c[0x0][0x650] ;  /* 0x0001940000047ab9 */ /* 0x000fe20000000a00 */
[----:B------:R-:W-:Y:S01]  /*0630*/  PRMT R0, RZ, 0x7610, R0 ;  /* 0x00007610ff007816 */ /* 0x000fe20000000000 */
[----:B------:R-:W-:Y:S01]  /*0640*/  IMAD.MOV.U32 R100, RZ, RZ, -0x1 ;  /* 0xffffffffff647424 */ /* 0x000fe200078e00ff */
[----:B------:R-:W-:Y:S01]  /*0650*/  ISETP.GE.U32.AND P0, PT, R16, UR4, PT ;  /* 0x0000000410007c0c */ /* 0x000fe2000bf06070 */
[----:B------:R-:W-:Y:S02]  /*0660*/  IMAD.MOV.U32 R90, RZ, RZ, -0x1 ;  /* 0xffffffffff5a7424 */ /* 0x000fe400078e00ff */
[----:B------:R-:W-:Y:S01]  /*0670*/  IMAD.MOV.U32 R23, RZ, RZ, -0x1 ;  /* 0xffffffffff177424 */ /* 0x000fe200078e00ff */
[----:B------:R-:W-:-:S13]  /*0680*/  ISETP.GE.U32.AND.EX P0, PT, R17, UR5, PT, P0 ;  /* 0x0000000511007c0c */ /* 0x000fda000bf06100 */
[----:B------:R-:W-:Y:S05]  /*0690*/  @P0 BRA `(.L_x_4) ;  /* 0x0000000400540947 */ /* 0x000fea0003800000 */
[----:B------:R-:W0:Y:S01]  /*06a0*/  LDC.64 R14, c[0x0][0x628] ;  /* 0x00018a00ff0e7b82 */ /* 0x000e220000000a00 */
[----:B------:R-:W-:Y:S02]  /*06b0*/  IMAD.MOV.U32 R6, RZ, RZ, R16 ;  /* 0x000000ffff067224 */ /* 0x000fe400078e0010 */
[----:B------:R-:W-:-:S05]  /*06c0*/  IMAD.MOV.U32 R7, RZ, RZ, R17 ;  /* 0x000000ffff077224 */ /* 0x000fca00078e0011 */
[----:B------:R-:W1:Y:S08]  /*06d0*/  LDC R0, c[0x0][0x630] ;  /* 0x00018c00ff007b82 */ /* 0x000e700000000800 */
[----:B------:R-:W2:Y:S01]  /*06e0*/  LDC.64 R20, c[0x0][0x620] ;  /* 0x00018800ff147b82 */ /* 0x000ea20000000a00 */
[----:B0-----:R-:W-:-:S04]  /*06f0*/  ISETP.NE.U32.AND P0, PT, R14, RZ, PT ;  /* 0x000000ff0e00720c */ /* 0x001fc80003f05070 */
[----:B------:R-:W-:-:S13]  /*0700*/  ISETP.NE.AND.EX P0, PT, R15, RZ, PT, P0 ;  /* 0x000000ff0f00720c */ /* 0x000fda0003f05300 */
[----:B-12---:R-:W-:Y:S05]  /*0710*/  @!P0 BRA `(.L_x_5) ;  /* 0x0000000000288947 */ /* 0x006fea0003800000 */
[----:B------:R-:W0:Y:S02]  /*0720*/  LDC R11, c[0x0][0x634] ;  /* 0x00018d00ff0b7b82 */ /* 0x000e240000000800 */
[----:B0-----:R-:W-:-:S05]  /*0730*/  IADD3 R11, P0, R16, R11, RZ ;  /* 0x0000000b100b7210 */ /* 0x001fca0007f1e0ff */
[----:B------:R-:W-:-:S04]  /*0740*/  IMAD.X R13, RZ, RZ, R17, P0 ;  /* 0x000000ffff0d7224 */ /* 0x000fc800000e0611 */
[----:B------:R-:W-:-:S04]  /*0750*/  IMAD.WIDE.U32 R6, R13, R14, RZ ;  /* 0x0000000e0d067225 */ /* 0x000fc800078e00ff */
[----:B------:R-:W-:-:S04]  /*0760*/  IMAD.WIDE.U32 R8, P0, R11, R15, R6 ;  /* 0x0000000f0b087225 */ /* 0x000fc80007800006 */
[----:B------:R-:W-:-:S04]  /*0770*/  IMAD.WIDE.U32 R6, R11, R14, RZ ;  /* 0x0000000e0b067225 */ /* 0x000fc800078e00ff */
[----:B------:R-:W-:Y:S01]  /*0780*/  IMAD.X R11, RZ, RZ, RZ, P0 ;  /* 0x000000ffff0b7224 */ /* 0x000fe200000e06ff */
[----:B------:R-:W-:Y:S01]  /*0790*/  IADD3 RZ, P0, R7, R8, RZ ;  /* 0x0000000807ff7210 */ /* 0x000fe20007f1e0ff */
[----:B------:R-:W-:-:S04]  /*07a0*/  IMAD.MOV.U32 R10, RZ, RZ, R9 ;  /* 0x000000ffff0a7224 */ /* 0x000fc800078e0009 */
[----:B------:R-:W-:-:S08]  /*07b0*/  IMAD.WIDE.U32.X R6, R13, R15, R10, P0 ;  /* 0x0000000f0d067225 */ /* 0x000fd000000e040a */
.L_x_5:
[-CC-:B------:R-:W-:Y:S01]  /*07c0*/  SHF.R.U64 R23, R6, R0.reuse, R7.reuse ;  /* 0x0000000006177219 */ /* 0x180fe20000001207 */
[----:B------:R-:W0:Y:S01]  /*07d0*/  LDC R10, c[0x0][0x618] ;  /* 0x00018600ff0a7b82 */ /* 0x000e220000000800 */
[----:B------:R-:W-:Y:S01]  /*07e0*/  SHF.R.U32.HI R5, RZ, R0, R7 ;  /* 0x00000000ff057219 */ /* 0x000fe20000011607 */
[----:B------:R-:W-:Y:S01]  /*07f0*/  ULDC UR4, c[0x0][0x150] ;  /* 0x0000540000047ab9 */ /* 0x000fe20000000800 */
[----:B------:R-:W-:Y:S02]  /*0800*/  IADD3 R9, P0, RZ, -R23, RZ ;  /* 0x80000017ff097210 */ /* 0x000fe40007f1e0ff */
[----:B------:R-:W-:-:S03]  /*0810*/  I2FP.F32.U32 R0, R4 ;  /* 0x0000000400007245 */ /* 0x000fc60000201000 */
[----:B------:R-:W1:Y:S01]  /*0820*/  LDC.64 R28, c[0x0][0x640] ;  /* 0x00019000ff1c7b82 */ /* 0x000e620000000a00 */
[----:B------:R-:W-:Y:S02]  /*0830*/  IMAD.X R11, RZ, RZ, ~R5, P0 ;  /* 0x000000ffff0b7224 */ /* 0x000fe400000e0e05 */
[----:B------:R-:W-:Y:S01]  /*0840*/  FMUL R0, R0, UR4 ;  /* 0x0000000400007c20 */ /* 0x000fe20008400000 */
[----:B------:R-:W-:Y:S01]  /*0850*/  IMAD.WIDE.U32 R6, R9, R20, R16 ;  /* 0x0000001409067225 */ /* 0x000fe200078e0010 */
[----:B------:R-:W-:-:S03]  /*0860*/  ULDC UR4, c[0x0][0x154] ;  /* 0x0000550000047ab9 */ /* 0x000fc60000000800 */
[----:B------:R-:W-:Y:S01]  /*0870*/  IMAD R8, R11, R20, RZ ;  /* 0x000000140b087224 */ /* 0x000fe200078e02ff */
[----:B------:R-:W2:Y:S01]  /*0880*/  LDC R5, c[0x0][0x144] ;  /* 0x00005100ff057b82 */ /* 0x000ea20000000800 */
[----:B------:R-:W3:Y:S02]  /*0890*/  F2I.U32.TRUNC.NTZ R0, R0 ;  /* 0x0000000000007305 */ /* 0x000ee4000020f000 */
[----:B------:R-:W-:-:S04]  /*08a0*/  IMAD R9, R9, R21, R8 ;  /* 0x0000001509097224 */ /* 0x000fc800078e0208 */
[----:B------:R-:W-:Y:S01]  /*08b0*/  IMAD.IADD R7, R7, 0x1, R9 ;  /* 0x0000000107077824 */ /* 0x000fe200078e0209 */
[----:B------:R-:W4:Y:S01]  /*08c0*/  LDC R12, c[0x0][0x608] ;  /* 0x00018200ff0c7b82 */ /* 0x000f220000000800 */
[----:B------:R-:W-:-:S03]  /*08d0*/  IMAD.MOV.U32 R9, RZ, RZ, -0x1 ;  /* 0xffffffffff097424 */ /* 0x000fc600078e00ff */
[-CC-:B0-----:R-:W-:Y:S02]  /*08e0*/  SHF.R.U64 R20, R6, R10.reuse, R7.reuse ;  /* 0x0000000a06147219 */ /* 0x181fe40000001207 */
[----:B------:R-:W-:Y:S02]  /*08f0*/  I2FP.F32.U32 R6, R3 ;  /* 0x0000000300067245 */ /* 0x000fe40000201000 */
[----:B------:R-:W0:Y:S01]  /*0900*/  LDC R26, c[0x0][0x658] ;  /* 0x00019600ff1a7b82 */ /* 0x000e220000000800 */
[----:B-1----:R-:W-:Y:S01]  /*0910*/  ISETP.NE.U32.AND P0, PT, R28, RZ, PT ;  /* 0x000000ff1c00720c */ /* 0x002fe20003f05070 */
[----:B---3--:R-:W-:Y:S01]  /*0920*/  IMAD.MOV R8, RZ, RZ, -R0 ;  /* 0x000000ffff087224 */ /* 0x008fe200078e0a00 */
[----:B------:R-:W-:Y:S01]  /*0930*/  SHF.R.U32.HI R7, RZ, R10, R7 ;  /* 0x0000000aff077219 */ /* 0x000fe20000011607 */
[----:B------:R-:W-:Y:S01]  /*0940*/  FMUL R6, R6, UR4 ;  /* 0x0000000406067c20 */ /* 0x000fe20008400000 */
[----:B------:R-:W-:-:S03]  /*0950*/  ISETP.NE.AND.EX P0, PT, R29, RZ, PT, P0 ;  /* 0x000000ff1d00720c */ /* 0x000fc60003f05300 */
[----:B------:R-:W1:Y:S01]  /*0960*/  LDC R14, c[0x0][0x148] ;  /* 0x00005200ff0e7b82 */ /* 0x000e620000000800 */
[----:B--2---:R-:W-:-:S07]  /*0970*/  IMAD R0, R5, R8, R4 ;  /* 0x0000000805007224 */ /* 0x004fce00078e0204 */
[----:B------:R-:W2:Y:S01]  /*0980*/  LDC R24, c[0x0][0x600] ;  /* 0x00018000ff187b82 */ /* 0x000ea20000000800 */
[-CC-:B----4-:R-:W-:Y:S02]  /*0990*/  SHF.R.U64 R30, R20, R12.reuse, R7.reuse ;  /* 0x0000000c141e7219 */ /* 0x190fe40000001207 */
[----:B------:R-:W-:Y:S01]  /*09a0*/  SHF.R.U32.HI R5, RZ, R12, R7 ;  /* 0x0000000cff057219 */ /* 0x000fe20000011607 */
[----:B------:R-:W-:Y:S01]  /*09b0*/  IMAD.MOV.U32 R7, RZ, RZ, 0x1 ;  /* 0x00000001ff077424 */ /* 0x000fe200078e00ff */
[----:B------:R3:W4:Y:S03]  /*09c0*/  F2I.U32.TRUNC.NTZ R12, R6 ;  /* 0x00000006000c7305 */ /* 0x000726000020f000 */
[----:B------:R-:W1:Y:S01]  /*09d0*/  LDC R15, c[0x0][0x648] ;  /* 0x00019200ff0f7b82 */ /* 0x000e620000000800 */
[-C--:B0-----:R-:W-:Y:S02]  /*09e0*/  SHF.L.U32 R4, R9, R26.reuse, RZ ;  /* 0x0000001a09047219 */ /* 0x081fe400000006ff */
[----:B------:R-:W-:-:S02]  /*09f0*/  SHF.R.U64 R32, R30, R26, R5 ;  /* 0x0000001a1e207219 */ /* 0x000fc40000001205 */
[----:B------:R-:W-:Y:S02]  /*0a00*/  LOP3.LUT R11, RZ, R4, RZ, 0x33, !PT ;  /* 0x00000004ff0b7212 */ /* 0x000fe400078e33ff */
[-C--:B------:R-:W-:Y:S01]  /*0a10*/  SHF.R.U32.HI R5, RZ, R26.reuse, R5 ;  /* 0x0000001aff057219 */ /* 0x080fe20000011605 */
[----:B------:R-:W0:Y:S01]  /*0a20*/  LDC R21, c[0x0][0x638] ;  /* 0x00018e00ff157b82 */ /* 0x000e220000000800 */
[----:B------:R-:W-:Y:S01]  /*0a30*/  SHF.L.U32 R10, R7, R26, RZ ;  /* 0x0000001a070a7219 */ /* 0x000fe200000006ff */
[----:B------:R-:W-:-:S06]  /*0a40*/  IMAD.MOV.U32 R4, RZ, RZ, R32 ;  /* 0x000000ffff047224 */ /* 0x000fcc00078e0020 */
[----:B------:R-:W0:Y:S01]  /*0a50*/  LDC R100, c[0x0][0x610] ;  /* 0x00018400ff647b82 */ /* 0x000e220000000800 */
[----:B---34-:R-:W-:Y:S05]  /*0a60*/  @!P0 BRA `(.L_x_6) ;  /* 0x0000000000288947 */ /* 0x018fea0003800000 */
[----:B------:R-:W3:Y:S02]  /*0a70*/  LDC R9, c[0x0][0x64c] ;  /* 0x00019300ff097b82 */ /* 0x000ee40000000800 */
[----:B---3--:R-:W-:-:S05]  /*0a80*/  IADD3 R9, P0, R32, R9, RZ ;  /* 0x0000000920097210 */ /* 0x008fca0007f1e0ff */
        /* <DEDUP_REMOVED lines=8> */
.L_x_6:
[----:B-1----:R-:W-:Y:S01]  /*0b10*/  SHF.R.U64 R4, R4, R15, R5 ;  /* 0x0000000f04047219 */ /* 0x002fe20000001205 */
[----:B--2---:R-:W-:Y:S01]  /*0b20*/  VIADD R5, R24, 0xffffffff ;  /* 0xffffffff18057836 */ /* 0x004fe20000000000 */
[----:B------:R-:W-:Y:S01]  /*0b30*/  LOP3.LUT R11, R30, R11, RZ, 0xc0, !PT ;  /* 0x0000000b1e0b7212 */ /* 0x000fe200078ec0ff */
[----:B------:R-:W-:Y:S02]  /*0b40*/  IMAD.MOV R12, RZ, RZ, -R12 ;  /* 0x000000ffff0c7224 */ /* 0x000fe400078e0a0c */
[----:B------:R-:W-:Y:S01]  /*0b50*/  IMAD.MOV R6, RZ, RZ, -R4 ;  /* 0x000000ffff067224 */ /* 0x000fe200078e0a04 */
[----:B------:R-:W-:Y:S01]  /*0b60*/  LOP3.LUT R5, R20, R5, RZ, 0xc0, !PT ;  /* 0x0000000514057212 */ /* 0x000fe200078ec0ff */
[----:B------:R-:W-:Y:S02]  /*0b70*/  @P3 IMAD R0, R14, R12, R3 ;  /* 0x0000000c0e003224 */ /* 0x000fe400078e0203 */
[----:B------:R-:W-:Y:S02]  /*0b80*/  IMAD R11, R10, R4, R11 ;  /* 0x000000040a0b7224 */ /* 0x000fe400078e020b */
[----:B0-----:R-:W-:-:S02]  /*0b90*/  IMAD R3, R6, R21, R32 ;  /* 0x0000001506037224 */ /* 0x001fc400078e0220 */
[----:B------:R-:W-:Y:S02]  /*0ba0*/  IMAD R100, R11, R100, R0 ;  /* 0x000000640b647224 */ /* 0x000fe400078e0200 */
[----:B------:R-:W-:Y:S02]  /*0bb0*/  IMAD R3, R3, R24, R5 ;  /* 0x0000001803037224 */ /* 0x000fe400078e0205 */
[----:B------:R-:W-:-:S03]  /*0bc0*/  IMAD.MOV.U32 R0, RZ, RZ, 0x1 ;  /* 0x00000001ff007424 */ /* 0x000fc600078e00ff */
[----:B------:R-:W-:Y:S02]  /*0bd0*/  SEL R90, R3, R100, !P3 ;  /* 0x00000064035a7207 */ /* 0x000fe40005800000 */
[----:B------:R-:W-:-:S07]  /*0be0*/  SEL R100, R100, R3, !P3 ;  /* 0x0000000364647207 */ /* 0x000fce0005800000 */
.L_x_4:
[----:B------:R-:W-:-:S08]  /*0bf0*/  NOP ;  /* 0x0000000000007918 */ /* 0x000fd00000000000 */
[----:B------:R-:W0:Y:S02]  /*0c00*/  USETMAXREG.TRY_ALLOC.CTAPOOL UP0, 0xe8 ;  /* 0x000000e8000079c8 */ /* 0x000e240008000600 */
[----:B0-----:R-:W-:-:S13]  /*0c10*/  PLOP3.LUT P0, PT, PT, PT, UP0, 0x80, 0x0 ;  /* 0x000000000000781c */ /* 0x001fda0003f0f008 */
[----:B------:R-:W-:Y:S05]  /*0c20*/  @!P0 BRA `(.L_x_4) ;  /* 0xfffffffc00f08947 */ /* 0x000fea000383ffff */
[----:B------:R-:W-:Y:S01]  /*0c30*/  ULDC.64 UR4, c[0x0][0x598] ;  /* 0x0001660000047ab9 */ /* 0x000fe20000000a00 */
[----:B------:R-:W-:Y:S01]  /*0c40*/  ULDC.64 UR36, c[0x0][0x208] ;  /* 0x0000820000247ab9 */ /* 0x000fe20000000a00 */
[----:B------:R-:W-:-:S04]  /*0c50*/  ISETP.NE.U32.AND P0, PT, RZ, UR4, PT ;  /* 0x00000004ff007c0c */ /* 0x000fc8000bf05070 */
[----:B------:R-:W-:-:S13]  /*0c60*/  ISETP.NE.AND.EX P0, PT, RZ, UR5, PT, P0 ;  /* 0x00000005ff007c0c */ /* 0x000fda000bf05300 */
[----:B------:R-:W-:Y:S05]  /*0c70*/  @!P0 BRA `(.L_x_7) ;  /* 0x00000000001c8947 */ /* 0x000fea0003800000 */
[----:B------:R-:W0:Y:S02]  /*0c80*/  LDC.64 R4, c[0x0][0x598] ;  /* 0x00016600ff047b82 */ /* 0x000e240000000a00 */
[----:B0-----:R-:W2:Y:S02]  /*0c90*/  LDG.E.64 R4, desc[UR36][R4.64] ;  /* 0x0000002404047981 */ /* 0x001ea4000c1e1b00 */
[----:B--2---:R-:W-:-:S04]  /*0ca0*/  ISETP.NE.U32.AND P0, PT, R4, RZ, PT ;  /* 0x000000ff0400720c */ /* 0x004fc80003f05070 */
[----:B------:R-:W-:-:S13]  /*0cb0*/  ISETP.NE.AND.EX P0, PT, R5, RZ, PT, P0 ;  /* 0x000000ff0500720c */ /* 0x000fda0003f05300 */
[----:B------:R-:W-:Y:S05]  /*0cc0*/  @!P0 BRA `(.L_x_7) ;  /* 0x0000000000088947 */ /* 0x000fea0003800000 */
[----:B------:R0:W5:Y:S01]  /*0cd0*/  LD.E R88, desc[UR36][R4.64] ;  /* 0x0000002404587980 */ /* 0x000162000c101900 */
[----:B------:R-:W-:Y:S05]  /*0ce0*/  BRA `(.L_x_8) ;  /* 0x0000000000247947 */ /* 0x000fea0003800000 */
.L_x_7:
[----:B------:R-:W-:Y:S02]  /*0cf0*/  ULDC.64 UR4, c[0x0][0x588] ;  /* 0x0001620000047ab9 */ /* 0x000fe40000000a00 */
[----:B------:R-:W-:-:S04]  /*0d00*/  ISETP.NE.U32.AND P0, PT, RZ, UR4, PT ;  /* 0x00000004ff007c0c */ /* 0x000fc8000bf05070 */
[----:B------:R-:W-:-:S13]  /*0d10*/  ISETP.NE.AND.EX P0, PT, RZ, UR5, PT, P0 ;  /* 0x00000005ff007c0c */ /* 0x000fda000bf05300 */
[----:B------:R-:W-:Y:S05]  /*0d20*/  @!P0 BRA `(.L_x_9) ;  /* 0x00000000000c8947 */ /* 0x000fea0003800000 */
[----:B------:R-:W0:Y:S02]  /*0d30*/  LDC.64 R88, c[0x0][0x588] ;  /* 0x00016200ff587b82 */ /* 0x000e240000000a00 */
[----:B0-----:R1:W5:Y:S01]  /*0d40*/  LDG.E R88, desc[UR36][R88.64] ;  /* 0x0000002458587981 */ /* 0x001362000c1e1900 */
[----:B------:R-:W-:Y:S05]  /*0d50*/  BRA `(.L_x_8) ;  /* 0x0000000000087947 */ /* 0x000fea0003800000 */
.L_x_9:
[----:B------:R-:W-:Y:S02]  /*0d60*/  ULDC UR4, c[0x0][0x580] ;  /* 0x0001600000047ab9 */ /* 0x000fe40000000800 */
[----:B------:R-:W-:-:S07]  /*0d70*/  IMAD.U32 R88, RZ, RZ, UR4 ;  /* 0x00000004ff587e24 */ /* 0x000fce000f8e00ff */
.L_x_8:
[----:B------:R-:W-:Y:S02]  /*0d80*/  ULDC.64 UR4, c[0x0][0x5a0] ;  /* 0x0001680000047ab9 */ /* 0x000fe40000000a00 */
[----:B------:R-:W-:-:S04]  /*0d90*/  ISETP.NE.U32.AND P0, PT, RZ, UR4, PT ;  /* 0x00000004ff007c0c */ /* 0x000fc8000bf05070 */
[----:B------:R-:W-:-:S13]  /*0da0*/  ISETP.NE.AND.EX P0, PT, RZ, UR5, PT, P0 ;  /* 0x00000005ff007c0c */ /* 0x000fda000bf05300 */
[----:B------:R-:W-:Y:S05]  /*0db0*/  @!P0 BRA `(.L_x_10) ;  /* 0x00000000001c8947 */ /* 0x000fea0003800000 */
[----:B0-----:R-:W0:Y:S02]  /*0dc0*/  LDC.64 R4, c[0x0][0x5a0] ;  /* 0x00016800ff047b82 */ /* 0x001e240000000a00 */
[----:B0-----:R-:W2:Y:S02]  /*0dd0*/  LDG.E.64 R4, desc[UR36][R4.64] ;  /* 0x0000002404047981 */ /* 0x001ea4000c1e1b00 */
[----:B--2---:R-:W-:-:S04]  /*0de0*/  ISETP.NE.U32.AND P0, PT, R4, RZ, PT ;  /* 0x000000ff0400720c */ /* 0x004fc80003f05070 */
[----:B------:R-:W-:-:S13]  /*0df0*/  ISETP.NE.AND.EX P0, PT, R5, RZ, PT, P0 ;  /* 0x000000ff0500720c */ /* 0x000fda0003f05300 */
[----:B------:R-:W-:Y:S05]  /*0e00*/  @!P0 BRA `(.L_x_10) ;  /* 0x0000000000088947 */ /* 0x000fea0003800000 */
[----:B-1----:R0:W5:Y:S01]  /*0e10*/  LD.E R89, desc[UR36][R4.64] ;  /* 0x0000002404597980 */ /* 0x002162000c101900 */
[----:B------:R-:W-:Y:S05]  /*0e20*/  BRA `(.L_x_11) ;  /* 0x0000000000247947 */ /* 0x000fea0003800000 */
.L_x_10:
[----:B------:R-:W-:Y:S02]  /*0e30*/  ULDC.64 UR4, c[0x0][0x590] ;  /* 0x0001640000047ab9 */ /* 0x000fe40000000a00 */
[----:B------:R-:W-:-:S04]  /*0e40*/  ISETP.NE.U32.AND P0, PT, RZ, UR4, PT ;  /* 0x00000004ff007c0c */ /* 0x000fc8000bf05070 */
[----:B------:R-:W-:-:S13]  /*0e50*/  ISETP.NE.AND.EX P0, PT, RZ, UR5, PT, P0 ;  /* 0x00000005ff007c0c */ /* 0x000fda000bf05300 */
[----:B------:R-:W-:Y:S05]  /*0e60*/  @!P0 BRA `(.L_x_12) ;  /* 0x00000000000c8947 */ /* 0x000fea0003800000 */
[----:B0-----:R-:W1:Y:S02]  /*0e70*/  LDC.64 R4, c[0x0][0x590] ;  /* 0x00016400ff047b82 */ /* 0x001e640000000a00 */
[----:B-1----:R1:W5:Y:S01]  /*0e80*/  LDG.E R89, desc[UR36][R4.64] ;  /* 0x0000002404597981 */ /* 0x002362000c1e1900 */
[----:B------:R-:W-:Y:S05]  /*0e90*/  BRA `(.L_x_11) ;  /* 0x0000000000087947 */ /* 0x000fea0003800000 */
.L_x_12:
[----:B------:R-:W-:Y:S02]  /*0ea0*/  ULDC UR4, c[0x0][0x584] ;  /* 0x0001610000047ab9 */ /* 0x000fe40000000800 */
[----:B-1----:R-:W-:-:S07]  /*0eb0*/  IMAD.U32 R89, RZ, RZ, UR4 ;  /* 0x00000004ff597e24 */ /* 0x002fce000f8e00ff */
.L_x_11:
[----:B------:R-:W-:-:S13]  /*0ec0*/  LOP3.LUT P0, RZ, R0, 0xff, RZ, 0xc0, !PT ;  /* 0x000000ff00ff7812 */ /* 0x000fda000780c0ff */
[----:B------:R-:W-:Y:S05]  /*0ed0*/  @!P0 EXIT ;  /* 0x000000000000894d */ /* 0x000fea0003800000 */
[----:B------:R-:W-:Y:S01]  /*0ee0*/  ULDC UR4, c[0x0][0x28c] ;  /* 0x0000a30000047ab9 */ /* 0x000fe20000000800 */
[----:B------:R-:W-:Y:S01]  /*0ef0*/  LOP3.LUT R104, R19, 0x1, RZ, 0xfc, !PT ;  /* 0x0000000113687812 */ /* 0x000fe200078efcff */
[----:B------:R-:W-:Y:S01]  /*0f00*/  UIADD3 UR4, UR4, 0x1f, URZ ;  /* 0x0000001f04047890 */ /* 0x000fe2000fffe03f */
[----:B------:R-:W-:Y:S01]  /*0f10*/  UMOV UR38, URZ ;  /* 0x0000003f00267c82 */ /* 0x000fe20008000000 */
[----:B------:R-:W-:Y:S02]  /*0f20*/  UMOV UR39, URZ ;  /* 0x0000003f00277c82 */ /* 0x000fe40008000000 */
[----:B------:R-:W-:-:S04]  /*0f30*/  USHF.R.S32.HI UR5, URZ, 0x1f, UR4 ;  /* 0x0000001f3f057899 */ /* 0x000fc80008011404 */
[----:B------:R-:W-:-:S04]  /*0f40*/  ULEA.HI UR5, UR5, UR4, URZ, 0x5 ;  /* 0x0000000405057291 */ /* 0x000fc8000f8f283f */
[----:B------:R-:W-:-:S12]  /*0f50*/  USHF.R.S32.HI UR40, URZ, 0x5, UR5 ;  /* 0x000000053f287899 */ /* 0x000fd80008011405 */
.L_x_156:
[----:B------:R-:W-:Y:S01]  /*0f60*/  LOP3.LUT R0, R18, 0x80, RZ, 0xc0, !PT ;  /* 0x0000008012007812 */ /* 0x000fe200078ec0ff */
[----:B------:R-:W2:Y:S01]  /*0f70*/  S2UR UR7, SR_CgaCtaId ;  /* 0x00000000000779c3 */ /* 0x000ea20000008800 */
[----:B------:R-:W-:Y:S02]  /*0f80*/  UMOV UR6, 0x400 ;  /* 0x0000040000067882 */ /* 0x000fe40000000000 */
[----:B------:R-:W-:-:S06]  /*0f90*/  SHF.R.U32.HI R0, RZ, 0x7, R0 ;  /* 0x00000007ff007819 */ /* 0x000fcc0000011600 */
[----:B---3--:R-:W3:Y:S01]  /*0fa0*/  SHFL.IDX PT, R0, R0, RZ, 0x1f ;  /* 0x00001fff00007589 */ /* 0x008ee200000e0000 */
[----:B--2---:R-:W-:Y:S01]  /*0fb0*/  ULEA UR42, UR7, UR6, 0x18 ;  /* 0x00000006072a7291 */ /* 0x004fe2000f8ec03f */
[----:B---3--:R-:W-:-:S13]  /*0fc0*/  R2UR UR4, R0 ;  /* 0x00000000000472ca */ /* 0x008fda00000e0000 */
[----:B------:R-:W-:-:S04]  /*0fd0*/  ULEA.HI UR5, UR4, UR4, URZ, 0x1 ;  /* 0x0000000404057291 */ /* 0x000fc8000f8f083f */
[----:B------:R-:W-:-:S04]  /*0fe0*/  ULOP3.LUT UR5, UR5, 0x7fffe, URZ, 0xc0, !UPT ;  /* 0x0007fffe05057892 */ /* 0x000fc8000f8ec03f */
[----:B------:R-:W-:-:S03]  /*0ff0*/  UIADD3 UR5, UR4, -UR5, URZ ;  /* 0x8000000504057290 */ /* 0x000fc6000fffe03f */
[----:B------:R-:W-:Y:S01]  /*1000*/  ULDC UR4, c[0x0][0x28c] ;  /* 0x0000a30000047ab9 */ /* 0x000fe20000000800 */
[----:B------:R-:W-:Y:S01]  /*1010*/  ULEA UR5, UR5, UR42, 0xd ;  /* 0x0000002a05057291 */ /* 0x000fe2000f8e683f */
[----:B------:R-:W-:-:S03]  /*1020*/  ISETP.LT.AND P0, PT, RZ, UR4, PT ;  /* 0x00000004ff007c0c */ /* 0x000fc6000bf01270 */
[----:B------:R-:W-:-:S04]  /*1030*/  UIADD3 UR5, UR5, 0x100, URZ ;  /* 0x0000010005057890 */ /* 0x000fc8000fffe03f */
[----:B------:R-:W-:-:S04]  /*1040*/  USHF.R.U32.HI UR5, URZ, 0x4, UR5 ;  /* 0x000000043f057899 */ /* 0x000fc80008011605 */
[----:B------:R-:W-:Y:S02]  /*1050*/  ULOP3.LUT UR41, UR5, 0x3fff, URZ, 0xc0, !UPT ;  /* 0x00003fff05297892 */ /* 0x000fe4000f8ec03f */
[----:B01--4-:R-:W-:Y:S10]  /*1060*/  @P0 BRA `(.L_x_13) ;  /* 0x0000000000400947 */ /* 0x013ff40003800000 */
[----:B------:R-:W-:Y:S01]  /*1070*/  MOV R0, 0x0 ;  /* 0x0000000000007802 */ /* 0x000fe20000000f00 */
[----:B------:R-:W-:Y:S01]  /*1080*/  ULDC.64 UR4, c[0x4][0x68] ;  /* 0x01001a0000047ab9 */ /* 0x000fe20000000a00 */
[----:B------:R-:W-:Y:S01]  /*1090*/  ULDC.64 UR6, c[0x4][0x8] ;  /* 0x0100020000067ab9 */ /* 0x000fe20000000a00 */
[----:B01----:R-:W-:Y:S01]  /*10a0*/  IMAD.U32 R4, RZ, RZ, UR4 ;  /* 0x00000004ff047e24 */ /* 0x003fe2000f8e00ff */
[----:B------:R0:W1:Y:S01]  /*10b0*/  LDC.64 R14, c[0x4][R0] ;  /* 0x01000000000e7b82 */ /* 0x0000620000000a00 */
[----:B------:R-:W-:Y:S01]  /*10c0*/  IMAD.U32 R5, RZ, RZ, UR5 ;  /* 0x00000005ff057e24 */ /* 0x000fe2000f8e00ff */
[----:B------:R-:W-:Y:S01]  /*10d0*/  ULDC.64 UR4, c[0x4][0x70] ;  /* 0x01001c0000047ab9 */ /* 0x000fe20000000a00 */
[----:B------:R-:W-:Y:S02]  /*10e0*/  IMAD.U32 R10, RZ, RZ, UR6 ;  /* 0x00000006ff0a7e24 */ /* 0x000fe4000f8e00ff */
[----:B------:R-:W-:Y:S02]  /*10f0*/  IMAD.U32 R6, RZ, RZ, UR4 ;  /* 0x00000004ff067e24 */ /* 0x000fe4000f8e00ff */
[----:B------:R-:W-:-:S02]  /*1100*/  IMAD.U32 R7, RZ, RZ, UR5 ;  /* 0x00000005ff077e24 */ /* 0x000fc4000f8e00ff */
[----:B------:R-:W-:Y:S02]  /*1110*/  IMAD.U32 R11, RZ, RZ, UR7 ;  /* 0x00000007ff0b7e24 */ /* 0x000fe4000f8e00ff */
[----:B------:R-:W-:Y:S02]  /*1120*/  IMAD.MOV.U32 R8, RZ, RZ, 0x1e1 ;  /* 0x000001e1ff087424 */ /* 0x000fe400078e00ff */
[----:B------:R-:W-:Y:S02]  /*1130*/  IMAD.MOV.U32 R12, RZ, RZ, 0x1 ;  /* 0x00000001ff0c7424 */ /* 0x000fe400078e00ff */
[----:B0-----:R-:W-:-:S07]  /*1140*/  IMAD.MOV.U32 R13, RZ, RZ, RZ ;  /* 0x000000ffff0d7224 */ /* 0x001fce00078e00ff */
[----:B------:R-:W-:-:S07]  /*1150*/  LEPC R20, `(.L_x_13) ;  /* 0x000000001014794e */ /* 0x000fce0000000000 */
[----:B-1---5:R-:W-:Y:S05]  /*1160*/  CALL.ABS.NOINC R14 ;  /* 0x000000000e007343 */ /* 0x022fea0003c00000 */
.L_x_13:
[----:B------:R-:W-:-:S13]  /*1170*/  ISETP.NE.AND P0, PT, R104, 0x3, PT ;  /* 0x000000036800780c */ /* 0x000fda0003f05270 */
[----:B------:R-:W-:Y:S05]  /*1180*/  @!P0 BRA `(.L_x_14) ;  /* 0x0000000000048947 */ /* 0x000fea0003800000 */
[----:B------:R-:W-:Y:S01]  /*1190*/  BPT.TRAP 0x1 ;  /* 0x000000040000795c */ /* 0x000fe20000300000 */
.L_x_14:
[----:B------:R-:W-:Y:S02]  /*11a0*/  IMAD.U32 R3, RZ, RZ, UR39 ;  /* 0x00000027ff037e24 */ /* 0x000fe4000f8e00ff */
[----:B------:R-:W-:-:S03]  /*11b0*/  IMAD.U32 R0, RZ, RZ, UR38 ;  /* 0x00000026ff007e24 */ /* 0x000fc6000f8e00ff */
[----:B------:R-:W-:Y:S02]  /*11c0*/  LEA R3, R3, UR42, 0x3 ;  /* 0x0000002a03037c11 */ /* 0x000fe4000f8e18ff */
[----:B------:R-:W-:-:S04]  /*11d0*/  SHF.L.U32 R0, R0, 0x1f, RZ ;  /* 0x0000001f00007819 */ /* 0x000fc800000006ff */
[----:B------:R2:W3:Y:S01]  /*11e0*/  SYNCS.PHASECHK.TRANS64.TRYWAIT P1, [R3+URZ], R0 ;  /* 0x00000000030075a7 */ /* 0x0004e2000802017f */
[----:B------:R-:W-:Y:S05]  /*11f0*/  @!P0 BRA `(.L_x_15) ;  /* 0x0000000000048947 */ /* 0x000fea0003800000 */
[----:B------:R-:W-:Y:S01]  /*1200*/  BPT.TRAP 0x1 ;  /* 0x000000040000795c */ /* 0x000fe20000300000 */
.L_x_15:
[----:B---3--:R-:W-:Y:S05]  /*1210*/  @P1 BRA `(.L_x_16) ;  /* 0x0000000000081947 */ /* 0x008fea0003800000 */
[----:B------:R-:W3:Y:S02]  /*1220*/  SYNCS.PHASECHK.TRANS64.TRYWAIT P1, [R3+URZ], R0 ;  /* 0x00000000030075a7 */ /* 0x000ee4000802017f */
[----:B---3--:R-:W-:Y:S05]  /*1230*/  @!P1 BRA `(.L_x_17) ;  /* 0x00000074000c9947 */ /* 0x008fea0003800000 */
.L_x_16:
[----:B------:R-:W-:-:S04]  /*1240*/  UISETP.LT.AND UP0, UPT, UR40, 0x1, UPT ;  /* 0x000000012800788c */ /* 0x000fc8000bf01270 */
[----:B------:R-:W-:-:S04]  /*1250*/  USEL UR4, UR40, 0x1, UP0 ;  /* 0x0000000128047887 */ /* 0x000fc80008000000 */
[----:B------:R-:W-:-:S06]  /*1260*/  UIADD3 UR4, UR40, -UR4, URZ ;  /* 0x8000000428047290 */ /* 0x000fcc000fffe03f */
[----:B--23--:R-:W-:Y:S01]  /*1270*/  IMAD.U32 R0, RZ, RZ, UR4 ;  /* 0x00000004ff007e24 */ /* 0x00cfe2000f8e00ff */
[----:B------:R-:W-:Y:S05]  /*1280*/  WARPSYNC.ALL ;  /* 0x0000000000007948 */ /* 0x000fea0003800000 */
[----:B------:R-:W-:Y:S01]  /*1290*/  ISETP.GE.AND P1, PT, R0, 0x1, PT ;  /* 0x000000010000780c */ /* 0x000fe20003f26270 */
[----:B------:R-:W-:Y:S01]  /*12a0*/  UIADD3 UR4, UR42, 0x28100, URZ ;  /* 0x000281002a047890 */ /* 0x000fe2000fffe03f */
[----:B------:R-:W-:Y:S01]  /*12b0*/  WARPGROUP.ARRIVE ;  /* 0x00000000000079c5 */ /* 0x000fe20000000000 */
[----:B------:R-:W-:Y:S01]  /*12c0*/  UMOV UR9, 0x40000040 ;  /* 0x4000004000097882 */ /* 0x000fe20000000000 */
[----:B------:R-:W-:Y:S01]  /*12d0*/  UMOV UR11, 0x40000040 ;  /* 0x40000040000b7882 */ /* 0x000fe20000000000 */
[----:B------:R-:W-:-:S04]  /*12e0*/  USHF.R.U32.HI UR4, URZ, 0x4, UR4 ;  /* 0x000000043f047899 */ /* 0x000fc80008011604 */
[----:B------:R-:W-:Y:S02]  /*12f0*/  ULOP3.LUT UR5, UR4, 0x3fff, URZ, 0xc0, !UPT ;  /* 0x00003fff04057892 */ /* 0x000fe4000f8ec03f */
[----:B------:R-:W-:Y:S02]  /*1300*/  ULOP3.LUT UR4, UR41, 0x10000, URZ, 0xfc, !UPT ;  /* 0x0001000029047892 */ /* 0x000fe4000f8efc3f */
[----:B------:R-:W-:Y:S02]  /*1310*/  ULOP3.LUT UR5, UR5, 0x10000, URZ, 0xfc, !UPT ;  /* 0x0001000005057892 */ /* 0x000fe4000f8efc3f */
[----:B------:R-:W-:Y:S02]  /*1320*/  ULEA UR7, UR39, UR4, 0xb ;  /* 0x0000000427077291 */ /* 0x000fe4000f8e583f */
[----:B------:R-:W-:Y:S02]  /*1330*/  ULEA UR6, UR39, UR5, 0x9 ;  /* 0x0000000527067291 */ /* 0x000fe4000f8e483f */
[----:B------:R-:W-:-:S03]  /*1340*/  UIADD3 UR12, UR7, 0x400, URZ ;  /* 0x00000400070c7890 */ /* 0x000fc6000fffe03f */
[----:B------:R-:W-:Y:S02]  /*1350*/  UMOV UR8, UR7 ;  /* 0x0000000700087c82 */ /* 0x000fe40008000000 */
[----:B------:R-:W-:Y:S02]  /*1360*/  UMOV UR10, UR6 ;  /* 0x00000006000a7c82 */ /* 0x000fe40008000000 */
[----:B------:R-:W-:Y:S01]  /*1370*/  HGMMA.64x64x8.F32.TF32 R56, gdesc[UR8], RZ, !UPT, gsb0 ;  /* 0x04e00000083879f0 */ /* 0x000fe2000c0028ff */
[----:B------:R-:W-:Y:S01]  /*1380*/  UMOV UR8, UR12 ;  /* 0x0000000c00087c82 */ /* 0x000fe20008000000 */
[----:B------:R-:W-:Y:S01]  /*1390*/  UMOV UR9, 0x40000040 ;  /* 0x4000004000097882 */ /* 0x000fe20000000000 */
[----:B------:R-:W-:Y:S01]  /*13a0*/  UIADD3 UR12, UR7, 0x402, URZ ;  /* 0x00000402070c7890 */ /* 0x000fe2000fffe03f */
[----:B------:R-:W-:Y:S02]  /*13b0*/  WARPGROUP.DEPBAR.LE gsb0, 0x0 ;  /* 0x00008000000079c5 */ /* 0x000fe40000010000 */
[----:B------:R-:W-:-:S06]  /*13c0*/  WARPGROUP.ARRIVE ;  /* 0x00000000000079c5 */ /* 0x000fcc0000000000 */
[----:B------:R-:W-:Y:S01]  /*13d0*/  HGMMA.64x64x8.F32.TF32 R24, gdesc[UR8], RZ, !UPT, gsb0 ;  /* 0x04e00000081879f0 */ /* 0x000fe2000c0028ff */
[----:B------:R-:W-:Y:S02]  /*13e0*/  UIADD3 UR8, UR7, 0x2, URZ ;  /* 0x0000000207087890 */ /* 0x000fe4000fffe03f */
[----:B------:R-:W-:Y:S01]  /*13f0*/  UIADD3 UR10, UR6, 0x2, URZ ;  /* 0x00000002060a7890 */ /* 0x000fe2000fffe03f */
[----:B------:R-:W-:Y:S01]  /*1400*/  UMOV UR9, 0x40000040 ;  /* 0x4000004000097882 */ /* 0x000fe20000000000 */
[----:B------:R-:W-:Y:S01]  /*1410*/  UMOV UR11, 0x40000040 ;  /* 0x40000040000b7882 */ /* 0x000fe20000000000 */
[----:B------:R-:W-:Y:S02]  /*1420*/  WARPGROUP.DEPBAR.LE gsb0, 0x0 ;  /* 0x00008000000079c5 */ /* 0x000fe40000010000 */
[----:B------:R-:W-:-:S06]  /*1430*/  WARPGROUP.ARRIVE ;  /* 0x00000000000079c5 */ /* 0x000fcc0000000000 */
[----:B------:R-:W-:Y:S01]  /*1440*/  HGMMA.64x64x8.F32.TF32 R56, gdesc[UR8], R56, gsb0 ;  /* 0x04e00000083879f0 */ /* 0x000fe20008002838 */
[----:B------:R-:W-:Y:S01]  /*1450*/  UMOV UR8, UR12 ;  /* 0x0000000c00087c82 */ /* 0x000fe20008000000 */
[----:B------:R-:W-:Y:S01]  /*1460*/  UMOV UR9, 0x40000040 ;  /* 0x4000004000097882 */ /* 0x000fe20000000000 */
[----:B------:R-:W-:Y:S01]  /*1470*/  UIADD3 UR12, UR7, 0x404, URZ ;  /* 0x00000404070c7890 */ /* 0x000fe2000fffe03f */
[----:B------:R-:W-:Y:S02]  /*1480*/  WARPGROUP.DEPBAR.LE gsb0, 0x0 ;  /* 0x00008000000079c5 */ /* 0x000fe40000010000 */
[----:B------:R-:W-:-:S06]  /*1490*/  WARPGROUP.ARRIVE ;  /* 0x00000000000079c5 */ /* 0x000fcc0000000000 */
[----:B------:R-:W-:Y:S01]  /*14a0*/  HGMMA.64x64x8.F32.TF32 R24, gdesc[UR8], R24, gsb0 ;  /* 0x04e00000081879f0 */ /* 0x000fe20008002818 */
        /* <DEDUP_REMOVED lines=9> */
[----:B------:R-:W-:Y:S02]  /*1540*/  WARPGROUP.DEPBAR.LE gsb0, 0x0 ;  /* 0x00008000000079c5 */ /* 0x000fe40000010000 */
[----:B------:R-:W-:-:S06]  /*1550*/  WARPGROUP.ARRIVE ;  /* 0x00000000000079c5 */ /* 0x000fcc0000000000 */
[----:B------:R-:W-:Y:S01]  /*1560*/  HGMMA.64x64x8.F32.TF32 R24, gdesc[UR8], R24, gsb0 ;  /* 0x04e00000081879f0 */ /* 0x000fe20008002818 */
[----:B------:R-:W-:Y:S02]  /*1570*/  UIADD3 UR8, UR7, 0x6, URZ ;  /* 0x0000000607087890 */ /* 0x000fe4000fffe03f */
[----:B------:R-:W-:Y:S01]  /*1580*/  UIADD3 UR10, UR6, 0x6, URZ ;  /* 0x00000006060a7890 */ /* 0x000fe2000fffe03f */
[----:B------:R-:W-:Y:S01]  /*1590*/  UMOV UR9, 0x40000040 ;  /* 0x4000004000097882 */ /* 0x000fe20000000000 */
[----:B------:R-:W-:Y:S01]  /*15a0*/  UMOV UR11, 0x40000040 ;  /* 0x40000040000b7882 */ /* 0x000fe20000000000 */
[----:B------:R-:W-:Y:S01]  /*15b0*/  UIADD3 UR7, UR7, 0x406, URZ ;  /* 0x0000040607077890 */ /* 0x000fe2000fffe03f */
[----:B------:R-:W-:Y:S02]  /*15c0*/  WARPGROUP.DEPBAR.LE gsb0, 0x0 ;  /* 0x00008000000079c5 */ /* 0x000fe40000010000 */
[----:B------:R-:W-:-:S06]  /*15d0*/  WARPGROUP.ARRIVE ;  /* 0x00000000000079c5 */ /* 0x000fcc0000000000 */
[----:B------:R-:W-:Y:S01]  /*15e0*/  HGMMA.64x64x8.F32.TF32 R56, gdesc[UR8], R56, gsb0 ;  /* 0x04e00000083879f0 */ /* 0x000fe20008002838 */
[----:B------:R-:W-:Y:S01]  /*15f0*/  UMOV UR8, UR7 ;  /* 0x0000000700087c82 */ /* 0x000fe20008000000 */
[----:B------:R-:W-:Y:S01]  /*1600*/  UMOV UR9, 0x40000040 ;  /* 0x4000004000097882 */ /* 0x000fe20000000000 */
[----:B------:R-:W-:Y:S02]  /*1610*/  WARPGROUP.DEPBAR.LE gsb0, 0x0 ;  /* 0x00008000000079c5 */ /* 0x000fe40000010000 */
[----:B------:R-:W-:-:S06]  /*1620*/  WARPGROUP.ARRIVE ;  /* 0x00000000000079c5 */ /* 0x000fcc0000000000 */
[----:B------:R-:W-:Y:S03]  /*1630*/  HGMMA.64x64x8.F32.TF32 R24, gdesc[UR8], R24, gsb0 ;  /* 0x04e00000081879f0 */ /* 0x000fe60008002818 */
[----:B------:R-:W-:Y:S02]  /*1640*/  WARPGROUP.DEPBAR.LE gsb0, 0x0 ;  /* 0x00008000000079c5 */ /* 0x000fe40000010000 */
[----:B------:R-:W-:Y:S05]  /*1650*/  @!P1 BRA `(.L_x_18) ;  /* 0x0000000400789947 */ /* 0x000fea0003800000 */
[----:B------:R-:W-:-:S04]  /*1660*/  UIADD3 UR6, UR39, 0x1, URZ ;  /* 0x0000000127067890 */ /* 0x000fc8000fffe03f */
[----:B------:R-:W-:-:S04]  /*1670*/  UISETP.NE.AND UP0, UPT, UR6, 0x5, UPT ;  /* 0x000000050600788c */ /* 0x000fc8000bf05270 */
[----:B------:R-:W-:Y:S02]  /*1680*/  USEL UR7, URZ, 0x1, UP0 ;  /* 0x000000013f077887 */ /* 0x000fe40008000000 */
[----:B------:R-:W-:Y:S02]  /*1690*/  USEL UR6, UR6, URZ, UP0 ;  /* 0x0000003f06067287 */ /* 0x000fe40008000000 */
[----:B------:R-:W-:-:S06]  /*16a0*/  ULOP3.LUT UR7, UR38, UR7, URZ, 0x3c, !UPT ;  /* 0x0000000726077292 */ /* 0x000fcc000f8e3c3f */
[----:B01----:R-:W-:Y:S01]  /*16b0*/  IMAD.U32 R5, RZ, RZ, UR7 ;  /* 0x00000007ff057e24 */ /* 0x003fe2000f8e00ff */
[----:B------:R-:W-:-:S06]  /*16c0*/  UMOV UR7, UR39 ;  /* 0x0000002700077c82 */ /* 0x000fcc0008000000 */
.L_x_25:
[----:B01----:R-:W-:Y:S05]  /*16d0*/  @!P0 BRA `(.L_x_19) ;  /* 0x0000000000048947 */ /* 0x003fea0003800000 */
[----:B------:R-:W-:Y:S01]  /*16e0*/  BPT.TRAP 0x1 ;  /* 0x000000040000795c */ /* 0x000fe20000300000 */
.L_x_19:
[----:B------:R-:W0:Y:S01]  /*16f0*/  S2UR UR9, SR_CgaCtaId ;  /* 0x00000000000979c3 */ /* 0x000e220000008800 */
[----:B------:R-:W-:Y:S01]  /*1700*/  UMOV UR8, 0x400 ;  /* 0x0000040000087882 */ /* 0x000fe20000000000 */
[----:B------:R-:W-:Y:S01]  /*1710*/  SHF.L.U32 R3, R5, 0x1f, RZ ;  /* 0x0000001f05037819 */ /* 0x000fe200000006ff */
[----:B0-----:R-:W-:-:S04]  /*1720*/  ULEA UR15, UR9, UR8, 0x18 ;  /* 0x00000008090f7291 */ /* 0x001fc8000f8ec03f */
[----:B------:R-:W-:-:S09]  /*1730*/  ULEA UR8, UR6, UR15, 0x3 ;  /* 0x0000000f06087291 */ /* 0x000fd2000f8e183f */
[----:B------:R0:W1:Y:S01]  /*1740*/  SYNCS.PHASECHK.TRANS64.TRYWAIT P1, [UR8], R3 ;  /* 0x00000003ff0075a7 */ /* 0x0000620008020148 */
[----:B------:R-:W-:Y:S05]  /*1750*/  @!P0 BRA `(.L_x_20) ;  /* 0x0000000000048947 */ /* 0x000fea0003800000 */
[----:B------:R-:W-:Y:S01]  /*1760*/  BPT.TRAP 0x1 ;  /* 0x000000040000795c */ /* 0x000fe20000300000 */
.L_x_20:
[----:B-1----:R-:W-:Y:S05]  /*1770*/  @P1 BRA `(.L_x_21) ;  /* 0x0000000000081947 */ /* 0x002fea0003800000 */
[----:B------:R-:W1:Y:S02]  /*1780*/  SYNCS.PHASECHK.TRANS64.TRYWAIT P1, [UR8], R3 ;  /* 0x00000003ff0075a7 */ /* 0x000e640008020148 */
[----:B-1----:R-:W-:Y:S05]  /*1790*/  @!P1 BRA `(.L_x_22) ;  /* 0x0000006c00c89947 */ /* 0x002fea0003800000 */
.L_x_21:
[----:B------:R-:W-:Y:S01]  /*17a0*/  ULEA UR12, UR6, UR5, 0x9 ;  /* 0x00000005060c7291 */ /* 0x000fe2000f8e483f */
[----:B------:R-:W-:Y:S01]  /*17b0*/  WARPGROUP.ARRIVE ;  /* 0x00000000000079c5 */ /* 0x000fe20000000000 */
[----:B------:R-:W-:Y:S01]  /*17c0*/  ULEA UR13, UR6, UR4, 0xb ;  /* 0x00000004060d7291 */ /* 0x000fe2000f8e583f */
[----:B------:R-:W-:Y:S01]  /*17d0*/  UMOV UR11, 0x40000040 ;  /* 0x40000040000b7882 */ /* 0x000fe20000000000 */
[----:B------:R-:W-:Y:S02]  /*17e0*/  UMOV UR9, 0x40000040 ;  /* 0x4000004000097882 */ /* 0x000fe40000000000 */
[----:B------:R-:W-:Y:S01]  /*17f0*/  UIADD3 UR14, UR13, 0x400, URZ ;  /* 0x000004000d0e7890 */ /* 0x000fe2000fffe03f */
[----:B------:R-:W-:Y:S02]  /*1800*/  UMOV UR10, UR12 ;  /* 0x0000000c000a7c82 */ /* 0x000fe40008000000 */
[----:B------:R-:W-:Y:S02]  /*1810*/  UMOV UR8, UR13 ;  /* 0x0000000d00087c82 */ /* 0x000fe40008000000 */
[----:B------:R-:W-:Y:S01]  /*1820*/  HGMMA.64x64x8.F32.TF32 R56, gdesc[UR8], R56, gsb0 ;  /* 0x04e00000083879f0 */ /* 0x000fe20008002838 */
[----:B------:R-:W-:Y:S01]  /*1830*/  UMOV UR9, 0x40000040 ;  /* 0x4000004000097882 */ /* 0x000fe20000000000 */
[----:B------:R-:W-:Y:S01]  /*1840*/  UMOV UR8, UR14 ;  /* 0x0000000e00087c82 */ /* 0x000fe20008000000 */
[----:B------:R-:W-:Y:S01]  /*1850*/  UIADD3 UR14, UR13, 0x402, URZ ;  /* 0x000004020d0e7890 */ /* 0x000fe2000fffe03f */
[----:B------:R-:W-:-:S02]  /*1860*/  WARPGROUP.DEPBAR.LE gsb0, 0x0 ;  /* 0x00008000000079c5 */ /* 0x000fc40000010000 */
        /* <DEDUP_REMOVED lines=42> */
[----:B------:R-:W-:Y:S01]  /*1b10*/  BPT.TRAP 0x1 ;  /* 0x000000040000795c */ /* 0x000fe20000300000 */
.L_x_23:
[----:B------:R-:W-:Y:S01]  /*1b20*/  ULEA UR8, UR7, UR15, 0x3 ;  /* 0x0000000f07087291 */ /* 0x000fe2000f8e183f */
[----:B------:R-:W-:-:S03]  /*1b30*/  ISETP.GT.U32.AND P1, PT, R19, 0x1, PT ;  /* 0x000000011300780c */ /* 0x000fc60003f24070 */
[----:B------:R-:W-:-:S04]  /*1b40*/  UIADD3 UR8, UR8, 0x28, URZ ;  /* 0x0000002808087890 */ /* 0x000fc8000fffe03f */
[----:B------:R-:W-:-:S09]  /*1b50*/  UPRMT UR8, URZ, 0x654, UR8 ;  /* 0x000006543f087896 */ /* 0x000fd20008000008 */
[----:B------:R-:W-:Y:S01]  /*1b60*/  SYNCS.ARRIVE.TRANS64.RED.A1T0 RZ, [UR8], RZ ;  /* 0x000000ffffff79a7 */ /* 0x000fe20008100408 */
[----:B------:R-:W-:Y:S05]  /*1b70*/  @P1 BRA `(.L_x_24) ;  /* 0x0000000000041947 */ /* 0x000fea0003800000 */
[----:B------:R-:W-:Y:S01]  /*1b80*/  BPT.TRAP 0x1 ;  /* 0x000000040000795c */ /* 0x000fe20000300000 */
.L_x_24:
[----:B------:R-:W-:Y:S01]  /*1b90*/  UIADD3 UR6, UR6, 0x1, URZ ;  /* 0x0000000106067890 */ /* 0x000fe2000fffe03f */
[C---:B------:R-:W-:Y:S01]  /*1ba0*/  ISETP.GT.AND P1, PT, R0.reuse, 0x1, PT ;  /* 0x000000010000780c */ /* 0x040fe20003f24270 */
[----:B------:R-:W-:Y:S01]  /*1bb0*/  UIADD3 UR7, UR7, 0x1, URZ ;  /* 0x0000000107077890 */ /* 0x000fe2000fffe03f */
[----:B------:R-:W-:Y:S01]  /*1bc0*/  VIADD R0, R0, 0xffffffff ;  /* 0xffffffff00007836 */ /* 0x000fe20000000000 */
[----:B------:R-:W-:Y:S02]  /*1bd0*/  UISETP.NE.AND UP0, UPT, UR6, 0x5, UPT ;  /* 0x000000050600788c */ /* 0x000fe4000bf05270 */
[----:B------:R-:W-:Y:S02]  /*1be0*/  UISETP.NE.AND UP1, UPT, UR7, 0x5, UPT ;  /* 0x000000050700788c */ /* 0x000fe4000bf25270 */
[----:B------:R-:W-:Y:S02]  /*1bf0*/  USEL UR8, URZ, 0x1, UP0 ;  /* 0x000000013f087887 */ /* 0x000fe40008000000 */
[----:B------:R-:W-:-:S02]  /*1c00*/  USEL UR6, UR6, URZ, UP0 ;  /* 0x0000003f06067287 */ /* 0x000fc40008000000 */
[----:B------:R-:W-:Y:S02]  /*1c10*/  USEL UR7, UR7, URZ, UP1 ;  /* 0x0000003f07077287 */ /* 0x000fe40008800000 */
[----:B------:R-:W-:Y:S01]  /*1c20*/  LOP3.LUT R5, R5, UR8, RZ, 0x3c, !PT ;  /* 0x0000000805057c12 */ /* 0x000fe2000f8e3cff */
[----:B------:R-:W-:Y:S09]  /*1c30*/  @P1 BRA `(.L_x_25) ;  /* 0xfffffff800a41947 */ /* 0x000ff2000383ffff */
.L_x_18:
[----:B------:R-:W2:Y:S02]  /*1c40*/  LDC R0, c[0x0][0x28c] ;  /* 0x0000a300ff007b82 */ /* 0x000ea40000000800 */
[----:B--2---:R-:W-:-:S13]  /*1c50*/  ISETP.GE.AND P1, PT, R0, 0x1, PT ;  /* 0x000000010000780c */ /* 0x004fda0003f26270 */
[----:B------:R-:W-:Y:S05]  /*1c60*/  @!P1 BRA `(.L_x_26) ;  /* 0x0000000000489947 */ /* 0x000fea0003800000 */
[----:B------:R-:W-:Y:S05]  /*1c70*/  @!P0 BRA `(.L_x_27) ;  /* 0x0000000000048947 */ /* 0x000fea0003800000 */
[----:B------:R-:W-:Y:S01]  /*1c80*/  BPT.TRAP 0x1 ;  /* 0x000000040000795c */ /* 0x000fe20000300000 */
.L_x_27:
[----:B------:R-:W2:Y:S01]  /*1c90*/  S2UR UR7, SR_CgaCtaId ;  /* 0x00000000000779c3 */ /* 0x000ea20000008800 */
[----:B------:R-:W-:Y:S01]  /*1ca0*/  UISETP.LT.AND UP0, UPT, UR40, 0x1, UPT ;  /* 0x000000012800788c */ /* 0x000fe2000bf01270 */
[----:B------:R-:W-:-:S03]  /*1cb0*/  ISETP.GT.U32.AND P0, PT, R19, 0x1, PT ;  /* 0x000000011300780c */ /* 0x000fc60003f04070 */
[----:B------:R-:W-:-:S04]  /*1cc0*/  USEL UR6, UR40, 0x1, UP0 ;  /* 0x0000000128067887 */ /* 0x000fc80008000000 */
[----:B------:R-:W-:-:S04]  /*1cd0*/  UIADD3 UR6, UR39, UR40, -UR6 ;  /* 0x0000002827067290 */ /* 0x000fc8000fffe806 */
[----:B------:R-:W-:-:S04]  /*1ce0*/  UIMAD.WIDE.U32 UR4, UR6, -0x33333333, URZ ;  /* 0xcccccccd060478a5 */ /* 0x000fc8000f8e003f */
[----:B------:R-:W-:-:S03]  /*1cf0*/  USHF.R.U32.HI UR4, URZ, 0x2, UR5 ;  /* 0x000000023f047899 */ /* 0x000fc60008011605 */
[----:B------:R-:W-:Y:S01]  /*1d00*/  UMOV UR5, 0x400 ;  /* 0x0000040000057882 */ /* 0x000fe20000000000 */
[----:B------:R-:W-:Y:S02]  /*1d10*/  UIMAD UR6, UR4, -0x5, UR6 ;  /* 0xfffffffb040678a4 */ /* 0x000fe4000f8e0206 */
[----:B--2---:R-:W-:-:S04]  /*1d20*/  ULEA UR5, UR7, UR5, 0x18 ;  /* 0x0000000507057291 */ /* 0x004fc8000f8ec03f */
[----:B------:R-:W-:-:S04]  /*1d30*/  ULEA UR6, UR6, UR5, 0x3 ;  /* 0x0000000506067291 */ /* 0x000fc8000f8e183f */
[----:B------:R-:W-:-:S04]  /*1d40*/  UIADD3 UR6, UR6, 0x28, URZ ;  /* 0x0000002806067890 */ /* 0x000fc8000fffe03f */
[----:B------:R-:W-:-:S09]  /*1d50*/  UPRMT UR6, URZ, 0x654, UR6 ;  /* 0x000006543f067896 */ /* 0x000fd20008000006 */
[----:B------:R-:W-:Y:S01]  /*1d60*/  SYNCS.ARRIVE.TRANS64.RED.A1T0 RZ, [UR6], RZ ;  /* 0x000000ffffff79a7 */ /* 0x000fe20008100406 */
[----:B------:R-:W-:Y:S05]  /*1d70*/  @P0 BRA `(.L_x_26) ;  /* 0x0000000000040947 */ /* 0x000fea0003800000 */
[----:B------:R-:W-:Y:S01]  /*1d80*/  BPT.TRAP 0x1 ;  /* 0x000000040000795c */ /* 0x000fe20000300000 */
.L_x_26:
[----:B------:R-:W2:Y:S01]  /*1d90*/  LDC R6, c[0x0][0x288] ;  /* 0x0000a200ff067b82 */ /* 0x000ea20000000800 */
[----:B------:R-:W-:Y:S01]  /*1da0*/  LOP3.LUT R0, R22, 0x1, RZ, 0xc0, !PT ;  /* 0x0000000116007812 */ /* 0x000fe200078ec0ff */
[----:B------:R-:W-:Y:S01]  /*1db0*/  IMAD.SHL.U32 R11, R90, 0x40, RZ ;  /* 0x000000405a0b7824 */ /* 0x000fe200078e00ff */
[----:B01----:R-:W-:Y:S01]  /*1dc0*/  SHF.R.U32.HI R3, RZ, 0x2, R18 ;  /* 0x00000002ff037819 */ /* 0x003fe20000011612 */
[----:B------:R-:W-:Y:S01]  /*1dd0*/  UIADD3 UR39, UR40, UR39, URZ ;  /* 0x0000002728277290 */ /* 0x000fe2000fffe03f */
[----:B------:R-:W-:Y:S01]  /*1de0*/  LOP3.LUT R4, R18, 0x60, RZ, 0xc0, !PT ;  /* 0x0000006012047812 */ /* 0x000fe200078ec0ff */
[----:B------:R-:W-:Y:S01]  /*1df0*/  IMAD.SHL.U32 R8, R0, 0x40, RZ ;  /* 0x0000004000087824 */ /* 0x000fe200078e00ff */
[----:B------:R-:W-:Y:S01]  /*1e00*/  LOP3.LUT R5, R18, 0x3, RZ, 0xc0, !PT ;  /* 0x0000000312057812 */ /* 0x000fe200078ec0ff */
[----:B------:R-:W-:Y:S01]  /*1e10*/  UISETP.GT.U32.AND UP0, UPT, UR39, 0x4, UPT ;  /* 0x000000042700788c */ /* 0x000fe2000bf04070 */
[----:B------:R-:W-:Y:S01]  /*1e20*/  LOP3.LUT R3, R3, 0x7, RZ, 0xc0, !PT ;  /* 0x0000000703037812 */ /* 0x000fe200078ec0ff */
[----:B------:R-:W-:Y:S01]  /*1e30*/  ULDC UR7, c[0x0][0x284] ;  /* 0x0000a10000077ab9 */ /* 0x000fe20000000800 */
[----:B------:R-:W-:Y:S01]  /*1e40*/  SHF.R.U32.HI R4, RZ, 0x1, R4 ;  /* 0x00000001ff047819 */ /* 0x000fe20000011604 */
[----:B------:R-:W-:Y:S01]  /*1e50*/  UISETP.LT.U32.AND UP0, UPT, UR40, 0x5, UP0 ;  /* 0x000000052800788c */ /* 0x000fe20008701070 */
[----:B------:R-:W-:Y:S01]  /*1e60*/  SHF.R.S32.HI R15, RZ, 0x1f, R23 ;  /* 0x0000001fff0f7819 */ /* 0x000fe20000011417 */
[----:B------:R-:W-:Y:S01]  /*1e70*/  UISETP.GE.U32.AND UP1, UPT, UR40, 0x5, UPT ;  /* 0x000000052800788c */ /* 0x000fe2000bf26070 */
[--C-:B------:R-:W-:Y:S01]  /*1e80*/  IADD3 R7, RZ, -R4, -R3.reuse ;  /* 0x80000004ff077210 */ /* 0x100fe20007ffe803 */
[----:B------:R-:W-:Y:S01]  /*1e90*/  ULDC.64 UR8, c[0x0][0x5d0] ;  /* 0x0001740000087ab9 */ /* 0x000fe20000000a00 */
[----:B------:R-:W-:Y:S01]  /*1ea0*/  LOP3.LUT R3, R8, 0x40, R3, 0xe2, !PT ;  /* 0x0000004008037812 */ /* 0x000fe200078ee203 */
[----:B------:R-:W-:Y:S01]  /*1eb0*/  IMAD.SHL.U32 R8, R18, 0x2, RZ ;  /* 0x0000000212087824 */ /* 0x000fe200078e00ff */
[----:B------:R-:W-:Y:S01]  /*1ec0*/  UIMAD.WIDE.U32 UR4, UR39, -0x33333333, URZ ;  /* 0xcccccccd270478a5 */ /* 0x000fe2000f8e003f */
[----:B------:R-:W-:Y:S01]  /*1ed0*/  IMAD R0, R0, -0x40, R7 ;  /* 0xffffffc000007824 */ /* 0x000fe200078e0207 */
[----:B------:R-:W-:-:S02]  /*1ee0*/  USEL UR6, URZ, 0x1, !UP0 ;  /* 0x000000013f067887 */ /* 0x000fc4000c000000 */
[----:B------:R-:W-:Y:S01]  /*1ef0*/  LOP3.LUT R8, R11, 0x6, R8, 0xf8, !PT ;  /* 0x000000060b087812 */ /* 0x000fe200078ef808 */
[----:B--2---:R-:W-:Y:S01]  /*1f00*/  IMAD R10, R5, -0x2, R6 ;  /* 0xfffffffe050a7824 */ /* 0x004fe200078e0206 */
[----:B------:R-:W-:Y:S01]  /*1f10*/  ISETP.GE.AND P0, PT, R11, R6, PT ;  /* 0x000000060b00720c */ /* 0x000fe20003f06270 */
[C---:B------:R-:W-:Y:S01]  /*1f20*/  IMAD.SHL.U32 R5, R100.reuse, 0x100, RZ ;  /* 0x0000010064057824 */ /* 0x040fe200078e00ff */
[----:B------:R-:W-:Y:S01]  /*1f30*/  SHF.R.S32.HI R9, RZ, 0x1f, R8 ;  /* 0x0000001fff097819 */ /* 0x000fe20000011408 */
[----:B------:R-:W-:Y:S01]  /*1f40*/  IMAD R6, R15, UR8, RZ ;  /* 0x000000080f067c24 */ /* 0x000fe2000f8e02ff */
[----:B------:R-:W-:Y:S01]  /*1f50*/  USHF.R.U32.HI UR4, URZ, 0x2, UR5 ;  /* 0x000000023f047899 */ /* 0x000fe20008011605 */
[----:B------:R-:W-:Y:S01]  /*1f60*/  IMAD.WIDE R100, R100, 0x100, RZ ;  /* 0x0000010064647825 */ /* 0x000fe200078e02ff */
[----:B------:R-:W-:Y:S01]  /*1f70*/  ISETP.GE.OR P0, PT, R5, UR7, P0 ;  /* 0x0000000705007c0c */ /* 0x000fe20008706670 */
[----:B------:R-:W-:Y:S02]  /*1f80*/  ULOP3.LUT UR38, UR38, UR6, URZ, 0x3c, !UPT ;  /* 0x0000000626267292 */ /* 0x000fe4000f8e3c3f */
[C---:B------:R-:W-:Y:S01]  /*1f90*/  IMAD R13, R23.reuse, UR9, R6 ;  /* 0x00000009170d7c24 */ /* 0x040fe2000f8e0206 */
[----:B------:R-:W-:Y:S01]  /*1fa0*/  LOP3.LUT R113, R100, R3, R4, 0xfe, !PT ;  /* 0x0000000364717212 */ /* 0x000fe200078efe04 */
[----:B------:R-:W-:Y:S01]  /*1fb0*/  IMAD.WIDE.U32 R6, R23, UR8, R8 ;  /* 0x0000000817067c25 */ /* 0x000fe2000f8e0008 */
[----:B------:R-:W-:Y:S01]  /*1fc0*/  UIMAD UR39, UR4, -0x5, UR39 ;  /* 0xfffffffb042778a4 */ /* 0x000fe2000f8e0227 */
[----:B------:R-:W-:Y:S01]  /*1fd0*/  IADD3 R3, -R5, UR7, R0 ;  /* 0x0000000705037c10 */ /* 0x000fe2000fffe100 */
[----:B------:R-:W-:Y:S01]  /*1fe0*/  @UP1 ULOP3.LUT UR38, UR38, 0x1, UR4, 0x78, !UPT ;  /* 0x0000000126261892 */ /* 0x000fe2000f8e7804 */
[----:B------:R-:W-:-:S02]  /*1ff0*/  IMAD.IADD R7, R7, 0x1, R13 ;  /* 0x0000000107077824 */ /* 0x000fc400078e020d */
[----:B------:R-:W-:Y:S02]  /*2000*/  IMAD.IADD R4, R10, 0x1, -R11 ;  /* 0x000000010a047824 */ /* 0x000fe400078e0a0b */
[----:B------:R-:W-:Y:S01]  /*2010*/  IMAD.MOV.U32 R0, RZ, RZ, -0x1 ;  /* 0xffffffffff007424 */ /* 0x000fe200078e00ff */
[----:B------:R-:W-:Y:S06]  /*2020*/  @P0 BRA `(.L_x_28) ;  /* 0x0000004800340947 */ /* 0x000fec0003800000 */
[----:B------:R-:W0:Y:S01]  /*2030*/  LDC.64 R10, c[0x0][0x5c8] ;  /* 0x00017200ff0a7b82 */ /* 0x000e220000000a00 */
[----:B-----5:R-:W-:Y:S01]  /*2040*/  FSETP.NEU.AND P1, PT, R89, RZ, PT ;  /* 0x000000ff5900720b */ /* 0x020fe20003f2d000 */
[----:B------:R-:W-:Y:S01]  /*2050*/  BSSY B0, `(.L_x_28) ;  /* 0x000048a000007945 */ /* 0x000fe20003800000 */
[----:B------:R-:W-:-:S04]  /*2060*/  ISETP.GT.AND P6, PT, R4, RZ, PT ;  /* 0x000000ff0400720c */ /* 0x000fc80003fc4270 */
[----:B------:R-:W-:Y:S01]  /*2070*/  ISETP.GT.AND P0, PT, R3, RZ, P6 ;  /* 0x000000ff0300720c */ /* 0x000fe20003704270 */
[-C--:B0-----:R-:W-:Y:S02]  /*2080*/  IMAD R12, R101, R10.reuse, RZ ;  /* 0x0000000a650c7224 */ /* 0x081fe400078e02ff */
[----:B------:R-:W-:-:S04]  /*2090*/  IMAD.WIDE.U32 R102, R113, R10, R6 ;  /* 0x0000000a71667225 */ /* 0x000fc800078e0006 */
[----:B------:R-:W-:-:S04]  /*20a0*/  IMAD R5, R113, R11, R12 ;  /* 0x0000000b71057224 */ /* 0x000fc800078e020c */
[----:B------:R-:W-:Y:S01]  /*20b0*/  IMAD.IADD R13, R103, 0x1, R5 ;  /* 0x00000001670d7824 */ /* 0x000fe200078e0205 */
[----:B------:R-:W-:Y:S06]  /*20c0*/  @!P1 BRA `(.L_x_29) ;  /* 0x0000003000949947 */ /* 0x000fec0003800000 */
[----:B------:R-:W0:Y:S01]  /*20d0*/  LDC.64 R92, c[0x0][0x5b8] ;  /* 0x00016e00ff5c7b82 */ /* 0x000e220000000a00 */
[----:B------:R-:W-:-:S07]  /*20e0*/  ULDC.64 UR4, c[0x0][0x5c0] ;  /* 0x0001700000047ab9 */ /* 0x000fce0000000a00 */
[----:B------:R-:W1:Y:S08]  /*20f0*/  LDC.64 R98, c[0x0][0x5b0] ;  /* 0x00016c00ff627b82 */ /* 0x000e700000000a00 */
[----:B------:R-:W2:Y:S01]  /*2100*/  LDC.64 R90, c[0x0][0x5a8] ;  /* 0x00016a00ff5a7b82 */ /* 0x000ea20000000a00 */
[-C--:B0-----:R-:W-:Y:S02]  /*2110*/  IMAD R6, R15, R92.reuse, RZ ;  /* 0x0000005c0f067224 */ /* 0x081fe400078e02ff */
[----:B------:R-:W-:-:S04]  /*2120*/  IMAD.WIDE.U32 R96, R23, R92, R8 ;  /* 0x0000005c17607225 */ /* 0x000fc800078e0008 */
[----:B------:R-:W-:Y:S02]  /*2130*/  IMAD R111, R23, R93, R6 ;  /* 0x0000005d176f7224 */ /* 0x000fe400078e0206 */
[-C--:B-1----:R-:W-:Y:S02]  /*2140*/  IMAD R6, R101, R98.reuse, RZ ;  /* 0x0000006265067224 */ /* 0x082fe400078e02ff */
[----:B------:R-:W-:Y:S02]  /*2150*/  IMAD.IADD R95, R97, 0x1, R111 ;  /* 0x00000001615f7824 */ /* 0x000fe400078e026f */
[----:B------:R-:W-:Y:S02]  /*2160*/  IMAD.MOV.U32 R94, RZ, RZ, R96 ;  /* 0x000000ffff5e7224 */ /* 0x000fe400078e0060 */
[C---:B------:R-:W-:Y:S02]  /*2170*/  IMAD R107, R113.reuse, R99, R6 ;  /* 0x00000063716b7224 */ /* 0x040fe400078e0206 */
[----:B------:R-:W-:-:S04]  /*2180*/  IMAD.WIDE.U32 R6, R113, R98, R94 ;  /* 0x0000006271067225 */ /* 0x000fc800078e005e */
[----:B------:R-:W-:Y:S01]  /*2190*/  IMAD.IADD R5, R7, 0x1, R107 ;  /* 0x0000000107057824 */ /* 0x000fe200078e026b */
[----:B--2---:R-:W-:-:S04]  /*21a0*/  LEA R14, P1, R6, R90, 0x2 ;  /* 0x0000005a060e7211 */ /* 0x004fc800078210ff */
[----:B------:R-:W-:-:S05]  /*21b0*/  LEA.HI.X R15, R6, R91, R5, 0x2, P1 ;  /* 0x0000005b060f7211 */ /* 0x000fca00008f1405 */
[----:B------:R-:W2:Y:S01]  /*21c0*/  @P0 LDG.E.LTC128B R5, desc[UR36][R14.64] ;  /* 0x000000240e050981 */ /* 0x000ea2000c1e1920 */
[----:B------:R-:W-:Y:S01]  /*21d0*/  LEA R12, P1, R102, UR4, 0x2 ;  /* 0x00000004660c7c11 */ /* 0x000fe2000f8210ff */
[----:B------:R-:W-:Y:S01]  /*21e0*/  IMAD.WIDE.U32 R6, R113, R98, R8 ;  /* 0x0000006271067225 */ /* 0x000fe200078e0008 */
[----:B------:R-:W-:Y:S01]  /*21f0*/  ISETP.GT.AND P4, PT, R4, 0x1, PT ;  /* 0x000000010400780c */ /* 0x000fe20003f84270 */
[----:B------:R-:W-:Y:S01]  /*2200*/  BSSY B1, `(.L_x_30) ;  /* 0x0000013000017945 */ /* 0x000fe20003800000 */
[----:B------:R-:W-:Y:S01]  /*2210*/  LEA.HI.X R13, R102, UR5, R13, 0x2, P1 ;  /* 0x00000005660d7c11 */ /* 0x000fe200088f140d */
[----:B------:R-:W-:Y:S01]  /*2220*/  IMAD.IADD R7, R107, 0x1, R7 ;  /* 0x000000016b077824 */ /* 0x000fe200078e0207 */
[----:B------:R-:W-:Y:S01]  /*2230*/  ISETP.GT.AND P1, PT, R3, RZ, P4 ;  /* 0x000000ff0300720c */ /* 0x000fe20002724270 */
[C---:B------:R-:W-:Y:S01]  /*2240*/  IMAD.SHL.U32 R102, R98.reuse, 0x8, RZ ;  /* 0x0000000862667824 */ /* 0x040fe200078e00ff */
[----:B------:R-:W-:Y:S02]  /*2250*/  SHF.L.U64.HI R103, R98, 0x3, R99 ;  /* 0x0000000362677819 */ /* 0x000fe40000010263 */
[----:B------:R-:W-:-:S02]  /*2260*/  P2R R105, PR, RZ, 0x10 ;  /* 0x00000010ff697803 */ /* 0x000fc40000000000 */
[----:B--2---:R-:W-:-:S05]  /*2270*/  LOP3.LUT R20, R5, 0xffffe000, RZ, 0xc0, !PT ;  /* 0xffffe00005147812 */ /* 0x004fca00078ec0ff */
[----:B------:R-:W-:Y:S01]  /*2280*/  FMUL R93, R20, R89 ;  /* 0x00000059145d7220 */ /* 0x000fe20000400000 */
[----:B------:R-:W-:-:S04]  /*2290*/  IMAD.WIDE.U32 R20, R23, R92, R6 ;  /* 0x0000005c17147225 */ /* 0x000fc800078e0006 */
[----:B------:R-:W-:Y:S01]  /*22a0*/  FFMA R93, R56, R88, R93 ;  /* 0x00000058385d7223 */ /* 0x000fe2000000005d */
[----:B------:R-:W-:Y:S01]  /*22b0*/  IMAD.IADD R7, R111, 0x1, R21 ;  /* 0x000000016f077824 */ /* 0x000fe200078e0215 */
[----:B------:R-:W-:-:S03]  /*22c0*/  LEA R6, P2, R20, R90, 0x2 ;  /* 0x0000005a14067211 */ /* 0x000fc600078410ff */
[----:B------:R-:W-:Y:S02]  /*22d0*/  F2FP.TF32.F32.PACK_B R93, R93 ;  /* 0x0000005dff5d723e */ /* 0x000fe400024050ff */
[----:B------:R-:W-:Y:S01]  /*22e0*/  LEA.HI.X R7, R20, R91, R7, 0x2, P2 ;  /* 0x0000005b14077211 */ /* 0x000fe200010f1407 */
[----:B------:R-:W-:Y:S02]  /*22f0*/  IMAD.WIDE.U32 R20, R113, R98, R102 ;  /* 0x0000006271147225 */ /* 0x000fe400078e0066 */
[----:B------:R0:W-:Y:S01]  /*2300*/  @P0 STG.E desc[UR36][R12.64], R93 ;  /* 0x0000005d0c000986 */ /* 0x0001e2000c101924 */
[----:B------:R-:W-:Y:S05]  /*2310*/  @!P1 BRA `(.L_x_31) ;  /* 0x0000000000049947 */ /* 0x000fea0003800000 */
[----:B------:R1:W5:Y:S02]  /*2320*/  LDG.E.LTC128B R5, desc[UR36][R6.64+0x4] ;  /* 0x0000042406057981 */ /* 0x000364000c1e1920 */
.L_x_31:
[----:B------:R-:W-:Y:S05]  /*2330*/  BSYNC B1 ;  /* 0x0000000000017941 */ /* 0x000fea0003800000 */
.L_x_30:
[----:B-----5:R-:W-:Y:S01]  /*2340*/  LOP3.LUT R14, R5, 0xffffe000, RZ, 0xc0, !PT ;  /* 0xffffe000050e7812 */ /* 0x020fe200078ec0ff */
[----:B------:R-:W-:Y:S01]  /*2350*/  IMAD.IADD R107, R107, 0x1, R21 ;  /* 0x000000016b6b7824 */ /* 0x000fe200078e0215 */
[----:B------:R-:W-:Y:S01]  /*2360*/  IADD3 R15, P2, R96, R20, RZ ;  /* 0x00000014600f7210 */ /* 0x000fe20007f5e0ff */
[----:B0-----:R-:W-:Y:S01]  /*2370*/  IMAD.MOV.U32 R93, RZ, RZ, R5 ;  /* 0x000000ffff5d7224 */ /* 0x001fe200078e0005 */
[----:B------:R-:W-:Y:S01]  /*2380*/  ISETP.GT.AND P0, PT, R3, 0x8, P6 ;  /* 0x000000080300780c */ /* 0x000fe20003704270 */
[----:B------:R-:W-:Y:S02]  /*2390*/  FMUL R14, R14, R89 ;  /* 0x000000590e0e7220 */ /* 0x000fe40000400000 */
[----:B------:R-:W-:Y:S02]  /*23a0*/  IMAD.X R56, R107, 0x1, R95, P2 ;  /* 0x000000016b387824 */ /* 0x000fe400010e065f */
[----:B------:R-:W-:Y:S01]  /*23b0*/  FFMA R115, R57, R88, R14 ;  /* 0x0000005839737223 */ /* 0x000fe2000000000e */
[----:B------:R-:W-:-:S04]  /*23c0*/  LEA R14, P2, R15, R90, 0x2 ;  /* 0x0000005a0f0e7211 */ /* 0x000fc800078410ff */
[----:B------:R-:W-:Y:S02]  /*23d0*/  F2FP.TF32.F32.PACK_B R115, R115 ;  /* 0x00000073ff73723e */ /* 0x000fe400024050ff */
[----:B------:R-:W-:-:S03]  /*23e0*/  LEA.HI.X R15, R15, R91, R56, 0x2, P2 ;  /* 0x0000005b0f0f7211 */ /* 0x000fc600010f1438 */
[----:B------:R0:W-:Y:S04]  /*23f0*/  @P1 STG.E desc[UR36][R12.64+0x4], R115 ;  /* 0x000004730c001986 */ /* 0x0001e8000c101924 */
[----:B------:R2:W3:Y:S01]  /*2400*/  @P0 LDG.E.LTC128B R93, desc[UR36][R14.64] ;  /* 0x000000240e5d0981 */ /* 0x0004e2000c1e1920 */
[----:B------:R-:W-:Y:S01]  /*2410*/  IADD3 R56, P1, R8, R20, RZ ;  /* 0x0000001408387210 */ /* 0x000fe20007f3e0ff */
[----:B------:R-:W-:Y:S01]  /*2420*/  BSSY B1, `(.L_x_32) ;  /* 0x0000012000017945 */ /* 0x000fe20003800000 */
[----:B------:R-:W-:-:S03]  /*2430*/  SHF.L.U64.HI R109, R10, 0x5, R11 ;  /* 0x000000050a6d7819 */ /* 0x000fc6000001020b */
[----:B------:R-:W-:Y:S01]  /*2440*/  IMAD.X R57, R9, 0x1, R107, P1 ;  /* 0x0000000109397824 */ /* 0x000fe200008e066b */
[----:B------:R-:W-:Y:S01]  /*2450*/  ISETP.GT.AND P1, PT, R3, 0x8, P4 ;  /* 0x000000080300780c */ /* 0x000fe20002724270 */
[----:B------:R-:W-:Y:S02]  /*2460*/  IMAD.SHL.U32 R107, R10, 0x20, RZ ;  /* 0x000000200a6b7824 */ /* 0x000fe400078e00ff */
[----:B------:R-:W-:-:S03]  /*2470*/  IMAD.WIDE.U32 R56, R23, R92, R56 ;  /* 0x0000005c17387225 */ /* 0x000fc600078e0038 */
[----:B--2---:R-:W-:Y:S02]  /*2480*/  LEA R14, P3, R56, R90, 0x2 ;  /* 0x0000005a380e7211 */ /* 0x004fe400078610ff */
[----:B---3--:R-:W-:-:S05]  /*2490*/  LOP3.LUT R20, R93, 0xffffe000, RZ, 0xc0, !PT ;  /* 0xffffe0005d147812 */ /* 0x008fca00078ec0ff */
[----:B------:R-:W-:Y:S01]  /*24a0*/  FMUL R5, R20, R89 ;  /* 0x0000005914057220 */ /* 0x000fe20000400000 */
[----:B------:R-:W-:-:S03]  /*24b0*/  IADD3 R20, P2, R107, R12, RZ ;  /* 0x0000000c6b147210 */ /* 0x000fc60007f5e0ff */
[----:B------:R-:W-:Y:S01]  /*24c0*/  FFMA R117, R58, R88, R5 ;  /* 0x000000583a757223 */ /* 0x000fe20000000005 */
[----:B------:R-:W-:Y:S02]  /*24d0*/  IMAD.IADD R5, R111, 0x1, R57 ;  /* 0x000000016f057824 */ /* 0x000fe400078e0239 */
[----:B------:R-:W-:Y:S02]  /*24e0*/  IMAD.X R21, R109, 0x1, R13, P2 ;  /* 0x000000016d157824 */ /* 0x000fe400010e060d */
[----:B------:R-:W-:Y:S02]  /*24f0*/  F2FP.TF32.F32.PACK_B R117, R117 ;  /* 0x00000075ff75723e */ /* 0x000fe400024050ff */
[----:B------:R-:W-:-:S03]  /*2500*/  LEA.HI.X R15, R56, R91, R5, 0x2, P3 ;  /* 0x0000005b380f7211 */ /* 0x000fc600018f1405 */
[----:B------:R0:W-:Y:S01]  /*2510*/  @P0 STG.E desc[UR36][R20.64], R117 ;  /* 0x0000007514000986 */ /* 0x0001e2000c101924 */
[----:B------:R-:W-:Y:S05]  /*2520*/  @!P1 BRA `(.L_x_33) ;  /* 0x0000000000049947 */ /* 0x000fea0003800000 */
[----:B------:R2:W5:Y:S02]  /*2530*/  LDG.E.LTC128B R93, desc[UR36][R14.64+0x4] ;  /* 0x000004240e5d7981 */ /* 0x000564000c1e1920 */
.L_x_33:
[----:B------:R-:W-:Y:S05]  /*2540*/  BSYNC B1 ;  /* 0x0000000000017941 */ /* 0x000fea0003800000 */
.L_x_32:
[----:B-----5:R-:W-:Y:S01]  /*2550*/  LOP3.LUT R56, R93, 0xffffe000, RZ, 0xc0, !PT ;  /* 0xffffe0005d387812 */ /* 0x020fe200078ec0ff */
[----:B------:R-:W-:Y:S01]  /*2560*/  BSSY B1, `(.L_x_34) ;  /* 0x000000c000017945 */ /* 0x000fe20003800000 */
[----:B------:R-:W-:Y:S01]  /*2570*/  ISETP.GT.AND P4, PT, R4, 0x8, PT ;  /* 0x000000080400780c */ /* 0x000fe20003f84270 */
[----:B------:R-:W-:Y:S02]  /*2580*/  IMAD.SHL.U32 R5, R10, 0x200, RZ ;  /* 0x000002000a057824 */ /* 0x000fe400078e00ff */
[----:B------:R-:W-:Y:S01]  /*2590*/  FMUL R56, R56, R89 ;  /* 0x0000005938387220 */ /* 0x000fe20000400000 */
[----:B------:R-:W-:Y:S02]  /*25a0*/  ISETP.GT.AND P0, PT, R3, RZ, P4 ;  /* 0x000000ff0300720c */ /* 0x000fe40002704270 */
[----:B------:R-:W-:Y:S01]  /*25b0*/  P2R R106, PR, RZ, 0x10 ;  /* 0x00000010ff6a7803 */ /* 0x000fe20000000000 */
[----:B------:R-:W-:Y:S01]  /*25c0*/  FFMA R59, R59, R88, R56 ;  /* 0x000000583b3b7223 */ /* 0x000fe20000000038 */
[----:B------:R-:W-:-:S04]  /*25d0*/  IMAD.MOV.U32 R56, RZ, RZ, R93 ;  /* 0x000000ffff387224 */ /* 0x000fc800078e005d */
[----:B------:R-:W-:-:S05]  /*25e0*/  F2FP.TF32.F32.PACK_B R59, R59 ;  /* 0x0000003bff3b723e */ /* 0x000fca00024050ff */
[----:B------:R3:W-:Y:S01]  /*25f0*/  @P1 STG.E desc[UR36][R20.64+0x4], R59 ;  /* 0x0000043b14001986 */ /* 0x0007e2000c101924 */
[----:B------:R-:W-:Y:S05]  /*2600*/  @!P0 BRA `(.L_x_35) ;  /* 0x0000000000048947 */ /* 0x000fea0003800000 */
[----:B------:R4:W5:Y:S02]  /*2610*/  LDG.E.LTC128B R56, desc[UR36][R6.64+0x20] ;  /* 0x0000202406387981 */ /* 0x000964000c1e1920 */
.L_x_35:
[----:B------:R-:W-:Y:S05]  /*2620*/  BSYNC B1 ;  /* 0x0000000000017941 */ /* 0x000fea0003800000 */
.L_x_34:
[----:B-----5:R-:W-:Y:S01]  /*2630*/  LOP3.LUT R58, R56, 0xffffe000, RZ, 0xc0, !PT ;  /* 0xffffe000383a7812 */ /* 0x020fe200078ec0ff */
[----:B------:R-:W-:Y:S01]  /*2640*/  BSSY B1, `(.L_x_36) ;  /* 0x000000d000017945 */ /* 0x000fe20003800000 */
[----:B------:R-:W-:Y:S02]  /*2650*/  SHF.L.U64.HI R93, R10, 0x9, R11 ;  /* 0x000000090a5d7819 */ /* 0x000fe4000001020b */
[----:B------:R-:W-:Y:S01]  /*2660*/  IADD3 R10, P1, P2, R5, R12, R107 ;  /* 0x0000000c050a7210 */ /* 0x000fe20007a3e06b */
[----:B------:R-:W-:Y:S01]  /*2670*/  FMUL R57, R58, R89 ;  /* 0x000000593a397220 */ /* 0x000fe20000400000 */
[----:B------:R-:W-:Y:S02]  /*2680*/  ISETP.GT.AND P3, PT, R4, 0x9, PT ;  /* 0x000000090400780c */ /* 0x000fe40003f64270 */
[----:B------:R-:W-:Y:S01]  /*2690*/  IADD3.X R11, R93, R13, R109, P1, P2 ;  /* 0x0000000d5d0b7210 */ /* 0x000fe20000fe446d */
[----:B------:R-:W-:Y:S01]  /*26a0*/  FFMA R57, R60, R88, R57 ;  /* 0x000000583c397223 */ /* 0x000fe20000000039 */
[----:B------:R-:W-:-:S02]  /*26b0*/  ISETP.GT.AND P1, PT, R3, RZ, P3 ;  /* 0x000000ff0300720c */ /* 0x000fc40001f24270 */
[----:B------:R-:W-:Y:S02]  /*26c0*/  P2R R107, PR, RZ, 0x8 ;  /* 0x00000008ff6b7803 */ /* 0x000fe40000000000 */
[----:B------:R-:W-:-:S05]  /*26d0*/  F2FP.TF32.F32.PACK_B R57, R57 ;  /* 0x00000039ff39723e */ /* 0x000fca00024050ff */
[----:B------:R0:W-:Y:S04]  /*26e0*/  @P0 STG.E desc[UR36][R12.64+0x20], R57 ;  /* 0x000020390c000986 */ /* 0x0001e8000c101924 */
[----:B------:R-:W-:Y:S05]  /*26f0*/  @!P1 BRA `(.L_x_37) ;  /* 0x0000000000049947 */ /* 0x000fea0003800000 */
[----:B------:R0:W5:Y:S02]  /*2700*/  LDG.E.LTC128B R56, desc[UR36][R6.64+0x24] ;  /* 0x0000242406387981 */ /* 0x000164000c1e1920 */
.L_x_37:
[----:B------:R-:W-:Y:S05]  /*2710*/  BSYNC B1 ;  /* 0x0000000000017941 */ /* 0x000fea0003800000 */
.L_x_36:
[----:B-----5:R-:W-:Y:S01]  /*2720*/  LOP3.LUT R58, R56, 0xffffe000, RZ, 0xc0, !PT ;  /* 0xffffe000383a7812 */ /* 0x020fe200078ec0ff */
[----:B------:R-:W-:Y:S01]  /*2730*/  BSSY B1, `(.L_x_38) ;  /* 0x0000008000017945 */ /* 0x000fe20003800000 */
[----:B------:R-:W-:-:S03]  /*2740*/  ISETP.GT.AND P0, PT, R3, 0x8, P4 ;  /* 0x000000080300780c */ /* 0x000fc60002704270 */
[----:B------:R-:W-:-:S04]  /*2750*/  FMUL R58, R58, R89 ;  /* 0x000000593a3a7220 */ /* 0x000fc80000400000 */
[----:B------:R-:W-:-:S05]  /*2760*/  FFMA R61, R61, R88, R58 ;  /* 0x000000583d3d7223 */ /* 0x000fca000000003a */
[----:B------:R-:W-:-:S05]  /*2770*/  F2FP.TF32.F32.PACK_B R61, R61 ;  /* 0x0000003dff3d723e */ /* 0x000fca00024050ff */
[----:B------:R0:W-:Y:S01]  /*2780*/  @P1 STG.E desc[UR36][R12.64+0x24], R61 ;  /* 0x0000243d0c001986 */ /* 0x0001e2000c101924 */
[----:B------:R-:W-:Y:S05]  /*2790*/  @!P0 BRA `(.L_x_39) ;  /* 0x0000000000048947 */ /* 0x000fea0003800000 */
[----:B------:R0:W5:Y:S02]  /*27a0*/  LDG.E.LTC128B R56, desc[UR36][R14.64+0x20] ;  /* 0x000020240e387981 */ /* 0x000164000c1e1920 */
.L_x_39:
[----:B------:R-:W-:Y:S05]  /*27b0*/  BSYNC B1 ;  /* 0x0000000000017941 */ /* 0x000fea0003800000 */
.L_x_38:
[----:B-----5:R-:W-:Y:S01]  /*27c0*/  LOP3.LUT R58, R56, 0xffffe000, RZ, 0xc0, !PT ;  /* 0xffffe000383a7812 */ /* 0x020fe200078ec0ff */
[----:B------:R-:W-:Y:S01]  /*27d0*/  BSSY B1, `(.L_x_40) ;  /* 0x0000008000017945 */ /* 0x000fe20003800000 */
[----:B------:R-:W-:-:S03]  /*27e0*/  ISETP.GT.AND P1, PT, R3, 0x8, P3 ;  /* 0x000000080300780c */ /* 0x000fc60001f24270 */
[----:B0-----:R-:W-:-:S04]  /*27f0*/  FMUL R57, R58, R89 ;  /* 0x000000593a397220 */ /* 0x001fc80000400000 */
[----:B------:R-:W-:-:S05]  /*2800*/  FFMA R57, R62, R88, R57 ;  /* 0x000000583e397223 */ /* 0x000fca0000000039 */
[----:B------:R-:W-:-:S05]  /*2810*/  F2FP.TF32.F32.PACK_B R57, R57 ;  /* 0x00000039ff39723e */ /* 0x000fca00024050ff */
[----:B------:R0:W-:Y:S01]  /*2820*/  @P0 STG.E desc[UR36][R20.64+0x20], R57 ;  /* 0x0000203914000986 */ /* 0x0001e2000c101924 */
[----:B------:R-:W-:Y:S05]  /*2830*/  @!P1 BRA `(.L_x_41) ;  /* 0x0000000000049947 */ /* 0x000fea0003800000 */
[----:B------:R0:W5:Y:S02]  /*2840*/  LDG.E.LTC128B R56, desc[UR36][R14.64+0x24] ;  /* 0x000024240e387981 */ /* 0x000164000c1e1920 */
.L_x_41:
[----:B------:R-:W-:Y:S05]  /*2850*/  BSYNC B1 ;  /* 0x0000000000017941 */ /* 0x000fea0003800000 */
.L_x_40:
[----:B-----5:R-:W-:Y:S01]  /*2860*/  LOP3.LUT R58, R56, 0xffffe000, RZ, 0xc0, !PT ;  /* 0xffffe000383a7812 */ /* 0x020fe200078ec0ff */
[----:B------:R-:W-:Y:S01]  /*2870*/  BSSY B1, `(.L_x_42) ;  /* 0x000000d000017945 */ /* 0x000fe20003800000 */
[----:B------:R-:W-:Y:S01]  /*2880*/  IADD3 R113, P0, R113, 0x80, RZ ;  /* 0x0000008071717810 */ /* 0x000fe20007f1e0ff */
[----:B------:R-:W-:Y:S01]  /*2890*/  IMAD.MOV.U32 R100, RZ, RZ, R56 ;  /* 0x000000ffff647224 */ /* 0x000fe200078e0038 */
[----:B------:R-:W-:Y:S01]  /*28a0*/  ISETP.GT.AND P2, PT, R4, 0x10, PT ;  /* 0x000000100400780c */ /* 0x000fe20003f44270 */
[----:B------:R-:W-:Y:S02]  /*28b0*/  FMUL R58, R58, R89 ;  /* 0x000000593a3a7220 */ /* 0x000fe40000400000 */
[----:B0-----:R-:W-:Y:S01]  /*28c0*/  IMAD.X R57, RZ, RZ, R101, P0 ;  /* 0x000000ffff397224 */ /* 0x001fe200000e0665 */
[----:B------:R-:W-:Y:S01]  /*28d0*/  ISETP.GT.AND P0, PT, R3, RZ, P2 ;  /* 0x000000ff0300720c */ /* 0x000fe20001704270 */
[----:B------:R-:W-:Y:S01]  /*28e0*/  FFMA R63, R63, R88, R58 ;  /* 0x000000583f3f7223 */ /* 0x000fe2000000003a */
[----:B------:R-:W-:-:S04]  /*28f0*/  P2R R101, PR, RZ, 0x4 ;  /* 0x00000004ff657803 */ /* 0x000fc80000000000 */
[----:B------:R-:W-:-:S05]  /*2900*/  F2FP.TF32.F32.PACK_B R63, R63 ;  /* 0x0000003fff3f723e */ /* 0x000fca00024050ff */
[----:B------:R0:W-:Y:S02]  /*2910*/  @P1 STG.E desc[UR36][R20.64+0x24], R63 ;  /* 0x0000243f14001986 */ /* 0x0001e4000c101924 */
[----:B------:R-:W-:Y:S05]  /*2920*/  @!P0 BRA `(.L_x_43) ;  /* 0x0000000000048947 */ /* 0x000fea0003800000 */
[----:B------:R0:W5:Y:S02]  /*2930*/  LDG.E.LTC128B R100, desc[UR36][R6.64+0x40] ;  /* 0x0000402406647981 */ /* 0x000164000c1e1920 */
.L_x_43:
[----:B------:R-:W-:Y:S05]  /*2940*/  BSYNC B1 ;  /* 0x0000000000017941 */ /* 0x000fea0003800000 */
.L_x_42:
[----:B-----5:R-:W-:Y:S01]  /*2950*/  LOP3.LUT R56, R100, 0xffffe000, RZ, 0xc0, !PT ;  /* 0xffffe00064387812 */ /* 0x020fe200078ec0ff */
[-C--:B------:R-:W-:Y:S01]  /*2960*/  IMAD R58, R57, R98.reuse, RZ ;  /* 0x00000062393a7224 */ /* 0x080fe200078e02ff */
[----:B------:R-:W-:Y:S01]  /*2970*/  ISETP.GT.AND P1, PT, R4, 0x11, PT ;  /* 0x000000110400780c */ /* 0x000fe20003f24270 */
[C---:B0-----:R-:W-:Y:S01]  /*2980*/  IMAD.WIDE.U32 R62, R113.reuse, R98, R102 ;  /* 0x00000062713e7225 */ /* 0x041fe200078e0066 */
[----:B------:R-:W-:Y:S03]  /*2990*/  BSSY B1, `(.L_x_44) ;  /* 0x000001f000017945 */ /* 0x000fe60003800000 */
[----:B------:R-:W-:Y:S01]  /*29a0*/  FMUL R57, R56, R89 ;  /* 0x0000005938397220 */ /* 0x000fe20000400000 */
[----:B------:R-:W-:-:S03]  /*29b0*/  IMAD R99, R113, R99, R58 ;  /* 0x0000006371637224 */ /* 0x000fc600078e023a */
[----:B------:R-:W-:Y:S01]  /*29c0*/  FFMA R97, R64, R88, R57 ;  /* 0x0000005840617223 */ /* 0x000fe20000000039 */
[----:B---3--:R-:W-:-:S04]  /*29d0*/  IMAD.WIDE.U32 R58, R113, R98, R8 ;  /* 0x00000062713a7225 */ /* 0x008fc800078e0008 */
[----:B------:R-:W-:Y:S01]  /*29e0*/  F2FP.TF32.F32.PACK_B R97, R97 ;  /* 0x00000061ff61723e */ /* 0x000fe200024050ff */
[----:B------:R-:W-:Y:S02]  /*29f0*/  IMAD.IADD R59, R99, 0x1, R59 ;  /* 0x00000001633b7824 */ /* 0x000fe400078e023b */
[----:B------:R-:W-:Y:S02]  /*2a00*/  IMAD.WIDE.U32 R56, R113, R98, R94 ;  /* 0x0000006271387225 */ /* 0x000fe400078e005e */
[----:B------:R0:W-:Y:S02]  /*2a10*/  @P0 STG.E desc[UR36][R12.64+0x40], R97 ;  /* 0x000040610c000986 */ /* 0x0001e4000c101924 */
[----:B------:R-:W-:Y:S01]  /*2a20*/  IMAD.WIDE.U32 R60, R23, R92, R58 ;  /* 0x0000005c173c7225 */ /* 0x000fe200078e003a */
[----:B------:R-:W-:-:S03]  /*2a30*/  LEA R58, P0, R56, R90, 0x2 ;  /* 0x0000005a383a7211 */ /* 0x000fc600078010ff */
[----:B------:R-:W-:Y:S02]  /*2a40*/  IMAD.IADD R57, R57, 0x1, R99 ;  /* 0x0000000139397824 */ /* 0x000fe400078e0263 */
[----:B------:R-:W-:-:S03]  /*2a50*/  IMAD.IADD R99, R99, 0x1, R63 ;  /* 0x0000000163637824 */ /* 0x000fc600078e023f */
[----:B------:R-:W-:Y:S01]  /*2a60*/  LEA.HI.X R59, R56, R91, R57, 0x2, P0 ;  /* 0x0000005b383b7211 */ /* 0x000fe200000f1439 */
[----:B------:R-:W-:Y:S01]  /*2a70*/  IMAD.IADD R57, R111, 0x1, R61 ;  /* 0x000000016f397824 */ /* 0x000fe200078e023d */
[----:B------:R-:W-:-:S04]  /*2a80*/  LEA R56, P0, R60, R90, 0x2 ;  /* 0x0000005a3c387211 */ /* 0x000fc800078010ff */
[----:B------:R-:W-:Y:S02]  /*2a90*/  LEA.HI.X R57, R60, R91, R57, 0x2, P0 ;  /* 0x0000005b3c397211 */ /* 0x000fe400000f1439 */
[----:B------:R-:W-:-:S05]  /*2aa0*/  IADD3 R96, P0, R96, R62, RZ ;  /* 0x0000003e60607210 */ /* 0x000fca0007f1e0ff */
[----:B------:R-:W-:Y:S01]  /*2ab0*/  IMAD.X R94, R99, 0x1, R95, P0 ;  /* 0x00000001635e7824 */ /* 0x000fe200000e065f */
[----:B------:R-:W-:-:S05]  /*2ac0*/  IADD3 R62, P0, R8, R62, RZ ;  /* 0x0000003e083e7210 */ /* 0x000fca0007f1e0ff */
[----:B------:R-:W-:Y:S01]  /*2ad0*/  IMAD.X R63, R9, 0x1, R99, P0 ;  /* 0x00000001093f7824 */ /* 0x000fe200000e0663 */
[----:B------:R-:W-:Y:S01]  /*2ae0*/  LEA R60, P0, R96, R90, 0x2 ;  /* 0x0000005a603c7211 */ /* 0x000fe200078010ff */
[----:B------:R-:W-:-:S03]  /*2af0*/  IMAD.WIDE.U32 R62, R23, R92, R62 ;  /* 0x0000005c173e7225 */ /* 0x000fc600078e003e */
[----:B------:R-:W-:Y:S01]  /*2b00*/  LEA.HI.X R61, R96, R91, R94, 0x2, P0 ;  /* 0x0000005b603d7211 */ /* 0x000fe200000f145e */
[----:B------:R-:W-:Y:S01]  /*2b10*/  IMAD.IADD R9, R111, 0x1, R63 ;  /* 0x000000016f097824 */ /* 0x000fe200078e023f */
[----:B------:R-:W-:-:S04]  /*2b20*/  LEA R8, P0, R62, R90, 0x2 ;  /* 0x0000005a3e087211 */ /* 0x000fc800078010ff */
[----:B------:R-:W-:Y:S02]  /*2b30*/  LEA.HI.X R9, R62, R91, R9, 0x2, P0 ;  /* 0x0000005b3e097211 */ /* 0x000fe400000f1409 */
[----:B------:R-:W-:Y:S02]  /*2b40*/  ISETP.GT.AND P0, PT, R3, RZ, P1 ;  /* 0x000000ff0300720c */ /* 0x000fe40000f04270 */
[----:B------:R-:W-:-:S11]  /*2b50*/  P2R R91, PR, RZ, 0x2 ;  /* 0x00000002ff5b7803 */ /* 0x000fd60000000000 */
[----:B0-----:R-:W-:Y:S05]  /*2b60*/  @!P0 BRA `(.L_x_45) ;  /* 0x0000000000048947 */ /* 0x001fea0003800000 */
[----:B------:R0:W5:Y:S02]  /*2b70*/  LDG.E.LTC128B R100, desc[UR36][R6.64+0x44] ;  /* 0x0000442406647981 */ /* 0x000164000c1e1920 */
.L_x_45:
[----:B------:R-:W-:Y:S05]  /*2b80*/  BSYNC B1 ;  /* 0x0000000000017941 */ /* 0x000fea0003800000 */
.L_x_44:
[----:B-----5:R-:W-:Y:S01]  /*2b90*/  LOP3.LUT R62, R100, 0xffffe000, RZ, 0xc0, !PT ;  /* 0xffffe000643e7812 */ /* 0x020fe200078ec0ff */
[----:B------:R-:W-:Y:S04]  /*2ba0*/  BSSY B1, `(.L_x_46) ;  /* 0x0000008000017945 */ /* 0x000fe80003800000 */
[----:B------:R-:W-:-:S04]  /*2bb0*/  FMUL R62, R62, R89 ;  /* 0x000000593e3e7220 */ /* 0x000fc80000400000 */
[----:B------:R-:W-:-:S05]  /*2bc0*/  FFMA R65, R65, R88, R62 ;  /* 0x0000005841417223 */ /* 0x000fca000000003e */
[----:B------:R-:W-:-:S05]  /*2bd0*/  F2FP.TF32.F32.PACK_B R65, R65 ;  /* 0x00000041ff41723e */ /* 0x000fca00024050ff */
[----:B------:R3:W-:Y:S01]  /*2be0*/  @P0 STG.E desc[UR36][R12.64+0x44], R65 ;  /* 0x000044410c000986 */ /* 0x0007e2000c101924 */
[----:B------:R-:W-:-:S13]  /*2bf0*/  ISETP.GT.AND P0, PT, R3, 0x8, P2 ;  /* 0x000000080300780c */ /* 0x000fda0001704270 */
[----:B---3--:R-:W-:Y:S05]  /*2c00*/  @!P0 BRA `(.L_x_47) ;  /* 0x0000000000048947 */ /* 0x008fea0003800000 */
[----:B------:R3:W5:Y:S02]  /*2c10*/  LDG.E.LTC128B R100, desc[UR36][R14.64+0x40] ;  /* 0x000040240e647981 */ /* 0x000764000c1e1920 */
.L_x_47:
[----:B------:R-:W-:Y:S05]  /*2c20*/  BSYNC B1 ;  /* 0x0000000000017941 */ /* 0x000fea0003800000 */
.L_x_46:
[----:B-----5:R-:W-:Y:S01]  /*2c30*/  LOP3.LUT R62, R100, 0xffffe000, RZ, 0xc0, !PT ;  /* 0xffffe000643e7812 */ /* 0x020fe200078ec0ff */
[----:B------:R-:W-:Y:S04]  /*2c40*/  BSSY B1, `(.L_x_48) ;  /* 0x0000008000017945 */ /* 0x000fe80003800000 */
[----:B------:R-:W-:-:S04]  /*2c50*/  FMUL R23, R62, R89 ;  /* 0x000000593e177220 */ /* 0x000fc80000400000 */
[----:B------:R-:W-:-:S05]  /*2c60*/  FFMA R23, R66, R88, R23 ;  /* 0x0000005842177223 */ /* 0x000fca0000000017 */
[----:B------:R-:W-:-:S05]  /*2c70*/  F2FP.TF32.F32.PACK_B R23, R23 ;  /* 0x00000017ff17723e */ /* 0x000fca00024050ff */
[----:B------:R0:W-:Y:S01]  /*2c80*/  @P0 STG.E desc[UR36][R20.64+0x40], R23 ;  /* 0x0000401714000986 */ /* 0x0001e2000c101924 */
[----:B------:R-:W-:-:S13]  /*2c90*/  ISETP.GT.AND P0, PT, R3, 0x8, P1 ;  /* 0x000000080300780c */ /* 0x000fda0000f04270 */
[----:B0-----:R-:W-:Y:S05]  /*2ca0*/  @!P0 BRA `(.L_x_49) ;  /* 0x0000000000048947 */ /* 0x001fea0003800000 */
[----:B------:R0:W5:Y:S02]  /*2cb0*/  LDG.E.LTC128B R100, desc[UR36][R14.64+0x44] ;  /* 0x000044240e647981 */ /* 0x000164000c1e1920 */
.L_x_49:
[----:B------:R-:W-:Y:S05]  /*2cc0*/  BSYNC B1 ;  /* 0x0000000000017941 */ /* 0x000fea0003800000 */
.L_x_48:
[----:B-----5:R-:W-:Y:S01]  /*2cd0*/  LOP3.LUT R62, R100, 0xffffe000, RZ, 0xc0, !PT ;  /* 0xffffe000643e7812 */ /* 0x020fe200078ec0ff */
[----:B------:R-:W-:Y:S01]  /*2ce0*/  BSSY B1, `(.L_x_50) ;  /* 0x000000a000017945 */ /* 0x000fe20003800000 */
[----:B------:R-:W-:-:S03]  /*2cf0*/  ISETP.GT.AND P2, PT, R4, 0x18, PT ;  /* 0x000000180400780c */ /* 0x000fc60003f44270 */
[----:B------:R-:W-:Y:S01]  /*2d00*/  FMUL R62, R62, R89 ;  /* 0x000000593e3e7220 */ /* 0x000fe20000400000 */
[----:B------:R-:W-:-:S03]  /*2d10*/  P2R R90, PR, RZ, 0x4 ;  /* 0x00000004ff5a7803 */ /* 0x000fc60000000000 */
[----:B------:R-:W-:-:S05]  /*2d20*/  FFMA R67, R67, R88, R62 ;  /* 0x0000005843437223 */ /* 0x000fca000000003e */
[----:B------:R-:W-:-:S05]  /*2d30*/  F2FP.TF32.F32.PACK_B R67, R67 ;  /* 0x00000043ff43723e */ /* 0x000fca00024050ff */
[----:B------:R0:W-:Y:S01]  /*2d40*/  @P0 STG.E desc[UR36][R20.64+0x44], R67 ;  /* 0x0000444314000986 */ /* 0x0001e2000c101924 */
[----:B------:R-:W-:-:S13]  /*2d50*/  ISETP.GT.AND P0, PT, R3, RZ, P2 ;  /* 0x000000ff0300720c */ /* 0x000fda0001704270 */
[----:B0-----:R-:W-:Y:S05]  /*2d60*/  @!P0 BRA `(.L_x_51) ;  /* 0x0000000000048947 */ /* 0x001fea0003800000 */
[----:B------:R0:W5:Y:S02]  /*2d70*/  LDG.E.LTC128B R100, desc[UR36][R6.64+0x60] ;  /* 0x0000602406647981 */ /* 0x000164000c1e1920 */
.L_x_51:
[----:B------:R-:W-:Y:S05]  /*2d80*/  BSYNC B1 ;  /* 0x0000000000017941 */ /* 0x000fea0003800000 */
.L_x_50:
        /* <DEDUP_REMOVED lines=11> */
.L_x_53:
[----:B------:R-:W-:Y:S05]  /*2e40*/  BSYNC B1 ;  /* 0x0000000000017941 */ /* 0x000fea0003800000 */
.L_x_52:
        /* <DEDUP_REMOVED lines=9> */
.L_x_55:
[----:B------:R-:W-:Y:S05]  /*2ee0*/  BSYNC B1 ;  /* 0x0000000000017941 */ /* 0x000fea0003800000 */
.L_x_54:
        /* <DEDUP_REMOVED lines=9> */
.L_x_57:
[----:B------:R-:W-:Y:S05]  /*2f80*/  BSYNC B1 ;  /* 0x0000000000017941 */ /* 0x000fea0003800000 */
.L_x_56:
        /* <DEDUP_REMOVED lines=11> */
.L_x_59:
[----:B------:R-:W-:Y:S05]  /*3040*/  BSYNC B1 ;  /* 0x0000000000017941 */ /* 0x000fea0003800000 */
.L_x_58:
        /* <DEDUP_REMOVED lines=11> */
.L_x_61:
[----:B------:R-:W-:Y:S05]  /*3100*/  BSYNC B1 ;  /* 0x0000000000017941 */ /* 0x000fea0003800000 */
.L_x_60:
        /* <DEDUP_REMOVED lines=9> */
.L_x_63:
[----:B------:R-:W-:Y:S05]  /*31a0*/  BSYNC B1 ;  /* 0x0000000000017941 */ /* 0x000fea0003800000 */
.L_x_62:
        /* <DEDUP_REMOVED lines=9> */
.L_x_65:
[----:B------:R-:W-:Y:S05]  /*3240*/  BSYNC B1 ;  /* 0x0000000000017941 */ /* 0x000fea0003800000 */
.L_x_64:
        /* <DEDUP_REMOVED lines=11> */
.L_x_67:
[----:B------:R-:W-:Y:S05]  /*3300*/  BSYNC B1 ;  /* 0x0000000000017941 */ /* 0x000fea0003800000 */
.L_x_66:
[----:B-----5:R-:W-:Y:S01]  /*3310*/  LOP3.LUT R62, R100, 0xffffe000, RZ, 0xc0, !PT ;  /* 0xffffe000643e7812 */ /* 0x020fe200078ec0ff */
[----:B------:R-:W-:Y:S01]  /*3320*/  BSSY B1, `(.L_x_68) ;  /* 0x000000a000017945 */ /* 0x000fe20003800000 */
[----:B------:R-:W-:-:S03]  /*3330*/  ISETP.GT.AND P5, PT, R4, 0x29, PT ;  /* 0x000000290400780c */ /* 0x000fc60003fa4270 */
[----:B------:R-:W-:-:S04]  /*3340*/  FMUL R23, R62, R89 ;  /* 0x000000593e177220 */ /* 0x000fc80000400000 */
[----:B------:R-:W-:-:S05]  /*3350*/  FFMA R23, R76, R88, R23 ;  /* 0x000000584c177223 */ /* 0x000fca0000000017 */
[----:B------:R-:W-:-:S05]  /*3360*/  F2FP.TF32.F32.PACK_B R23, R23 ;  /* 0x00000017ff17723e */ /* 0x000fca00024050ff */
[----:B------:R1:W-:Y:S01]  /*3370*/  @P0 STG.E desc[UR36][R12.64+0xa0], R23 ;  /* 0x0000a0170c000986 */ /* 0x0003e2000c101924 */
[----:B------:R-:W-:Y:S02]  /*3380*/  ISETP.GT.AND P0, PT, R3, RZ, P5 ;  /* 0x000000ff0300720c */ /* 0x000fe40002f04270 */
[----:B-1----:R-:W-:-:S11]  /*3390*/  P2R R23, PR, RZ, 0x20 ;  /* 0x00000020ff177803 */ /* 0x002fd60000000000 */
[----:B------:R-:W-:Y:S05]  /*33a0*/  @!P0 BRA `(.L_x_69) ;  /* 0x0000000000048947 */ /* 0x000fea0003800000 */
[----:B------:R1:W5:Y:S02]  /*33b0*/  LDG.E.LTC128B R100, desc[UR36][R6.64+0xa4] ;  /* 0x0000a42406647981 */ /* 0x000364000c1e1920 */
.L_x_69:
[----:B------:R-:W-:Y:S05]  /*33c0*/  BSYNC B1 ;  /* 0x0000000000017941 */ /* 0x000fea0003800000 */
.L_x_68:
        /* <DEDUP_REMOVED lines=9> */
.L_x_71:
[----:B------:R-:W-:Y:S05]  /*3460*/  BSYNC B1 ;  /* 0x0000000000017941 */ /* 0x000fea0003800000 */
.L_x_70:
        /* <DEDUP_REMOVED lines=9> */
.L_x_73:
[----:B------:R-:W-:Y:S05]  /*3500*/  BSYNC B1 ;  /* 0x0000000000017941 */ /* 0x000fea0003800000 */
.L_x_72:
[----:B-----5:R-:W-:Y:S01]  /*3510*/  LOP3.LUT R62, R100, 0xffffe000, RZ, 0xc0, !PT ;  /* 0xffffe000643e7812 */ /* 0x020fe200078ec0ff */
[----:B------:R-:W-:Y:S01]  /*3520*/  BSSY B1, `(.L_x_74) ;  /* 0x0000009000017945 */ /* 0x000fe20003800000 */
[----:B------:R-:W-:-:S03]  /*3530*/  ISETP.GT.AND P3, PT, R4, 0x30, PT ;  /* 0x000000300400780c */ /* 0x000fc60003f64270 */
[----:B------:R-:W-:-:S04]  /*3540*/  FMUL R62, R62, R89 ;  /* 0x000000593e3e7220 */ /* 0x000fc80000400000 */
[----:B------:R-:W-:-:S05]  /*3550*/  FFMA R79, R79, R88, R62 ;  /* 0x000000584f4f7223 */ /* 0x000fca000000003e */
[----:B------:R-:W-:-:S05]  /*3560*/  F2FP.TF32.F32.PACK_B R79, R79 ;  /* 0x0000004fff4f723e */ /* 0x000fca00024050ff */
[----:B------:R0:W-:Y:S01]  /*3570*/  @P0 STG.E desc[UR36][R20.64+0xa4], R79 ;  /* 0x0000a44f14000986 */ /* 0x0001e2000c101924 */
[----:B------:R-:W-:-:S13]  /*3580*/  ISETP.GT.AND P0, PT, R3, RZ, P3 ;  /* 0x000000ff0300720c */ /* 0x000fda0001f04270 */
[----:B0-----:R-:W-:Y:S05]  /*3590*/  @!P0 BRA `(.L_x_75) ;  /* 0x0000000000048947 */ /* 0x001fea0003800000 */
[----:B------:R0:W5:Y:S02]  /*35a0*/  LDG.E.LTC128B R100, desc[UR36][R6.64+0xc0] ;  /* 0x0000c02406647981 */ /* 0x000164000c1e1920 */
.L_x_75:
[----:B------:R-:W-:Y:S05]  /*35b0*/  BSYNC B1 ;  /* 0x0000000000017941 */ /* 0x000fea0003800000 */
.L_x_74:
        /* <DEDUP_REMOVED lines=10> */
.L_x_77:
[----:B------:R-:W-:Y:S05]  /*3660*/  BSYNC B1 ;  /* 0x0000000000017941 */ /* 0x000fea0003800000 */
.L_x_76:
        /* <DEDUP_REMOVED lines=9> */
.L_x_79:
[----:B------:R-:W-:Y:S05]  /*3700*/  BSYNC B1 ;  /* 0x0000000000017941 */ /* 0x000fea0003800000 */
.L_x_78:
        /* <DEDUP_REMOVED lines=9> */
.L_x_81:
[----:B------:R-:W-:Y:S05]  /*37a0*/  BSYNC B1 ;  /* 0x0000000000017941 */ /* 0x000fea0003800000 */
.L_x_80:
        /* <DEDUP_REMOVED lines=10> */
.L_x_83:
[----:B------:R-:W-:Y:S05]  /*3850*/  BSYNC B1 ;  /* 0x0000000000017941 */ /* 0x000fea0003800000 */
.L_x_82:
[----:B-----5:R-:W-:Y:S01]  /*3860*/  LOP3.LUT R62, R100, 0xffffe000, RZ, 0xc0, !PT ;  /* 0xffffe000643e7812 */ /* 0x020fe200078ec0ff */
[----:B------:R-:W-:Y:S04]  /*3870*/  BSSY B1, `(.L_x_84) ;  /* 0x000000f000017945 */ /* 0x000fe80003800000 */
[----:B------:R-:W-:-:S04]  /*3880*/  FMUL R23, R62, R89 ;  /* 0x000000593e177220 */ /* 0x000fc80000400000 */
[----:B------:R-:W-:-:S05]  /*3890*/  FFMA R23, R84, R88, R23 ;  /* 0x0000005854177223 */ /* 0x000fca0000000017 */
[----:B------:R-:W-:-:S05]  /*38a0*/  F2FP.TF32.F32.PACK_B R23, R23 ;  /* 0x00000017ff17723e */ /* 0x000fca00024050ff */
[----:B------:R0:W-:Y:S01]  /*38b0*/  @P0 STG.E desc[UR36][R12.64+0xe0], R23 ;  /* 0x0000e0170c000986 */ /* 0x0001e2000c101924 */
[----:B------:R-:W-:-:S05]  /*38c0*/  IADD3 R64, P0, R5, R20, RZ ;  /* 0x0000001405407210 */ /* 0x000fca0007f1e0ff */
[----:B------:R-:W-:Y:S01]  /*38d0*/  IMAD.X R65, R93, 0x1, R21, P0 ;  /* 0x000000015d417824 */ /* 0x000fe200000e0615 */
[----:B------:R-:W-:-:S05]  /*38e0*/  IADD3 R66, P0, R5, R20, RZ ;  /* 0x0000001405427210 */ /* 0x000fca0007f1e0ff */
[----:B------:R-:W-:Y:S01]  /*38f0*/  IMAD.X R67, R93, 0x1, R21, P0 ;  /* 0x000000015d437824 */ /* 0x000fe200000e0615 */
[----:B------:R-:W-:-:S05]  /*3900*/  IADD3 R62, P0, R5, R12, RZ ;  /* 0x0000000c053e7210 */ /* 0x000fca0007f1e0ff */
[----:B------:R-:W-:Y:S01]  /*3910*/  IMAD.X R63, R93, 0x1, R13, P0 ;  /* 0x000000015d3f7824 */ /* 0x000fe200000e060d */
[----:B------:R-:W-:-:S04]  /*3920*/  ISETP.GT.AND P0, PT, R4, 0x39, PT ;  /* 0x000000390400780c */ /* 0x000fc80003f04270 */
[----:B------:R-:W-:-:S13]  /*3930*/  ISETP.GT.AND P4, PT, R3, RZ, P0 ;  /* 0x000000ff0300720c */ /* 0x000fda0000784270 */
[----:B0-----:R-:W-:Y:S05]  /*3940*/  @!P4 BRA `(.L_x_85) ;  /* 0x000000000004c947 */ /* 0x001fea0003800000 */
[----:B------:R0:W5:Y:S02]  /*3950*/  LDG.E.LTC128B R100, desc[UR36][R6.64+0xe4] ;  /* 0x0000e42406647981 */ /* 0x000164000c1e1920 */
.L_x_85:
[----:B------:R-:W-:Y:S05]  /*3960*/  BSYNC B1 ;  /* 0x0000000000017941 */ /* 0x000fea0003800000 */
.L_x_84:
        /* <DEDUP_REMOVED lines=9> */
.L_x_87:
[----:B------:R-:W-:Y:S05]  /*3a00*/  BSYNC B1 ;  /* 0x0000000000017941 */ /* 0x000fea0003800000 */
.L_x_86:
        /* <DEDUP_REMOVED lines=9> */
.L_x_89:
[----:B------:R-:W-:Y:S05]  /*3aa0*/  BSYNC B1 ;  /* 0x0000000000017941 */ /* 0x000fea0003800000 */
.L_x_88:
[----:B-----5:R-:W-:-:S05]  /*3ab0*/  LOP3.LUT R4, R100, 0xffffe000, RZ, 0xc0, !PT ;  /* 0xffffe00064047812 */ /* 0x020fca00078ec0ff */
[----:B------:R-:W-:-:S04]  /*3ac0*/  FMUL R4, R4, R89 ;  /* 0x0000005904047220 */ /* 0x000fc80000400000 */
[----:B------:R-:W-:-:S05]  /*3ad0*/  FFMA R87, R87, R88, R4 ;  /* 0x0000005857577223 */ /* 0x000fca0000000004 */
[----:B------:R-:W-:-:S05]  /*3ae0*/  F2FP.TF32.F32.PACK_B R87, R87 ;  /* 0x00000057ff57723e */ /* 0x000fca00024050ff */
[----:B------:R0:W-:Y:S01]  /*3af0*/  @P4 STG.E desc[UR36][R20.64+0xe4], R87 ;  /* 0x0000e45714004986 */ /* 0x0001e2000c101924 */
[----:B------:R-:W-:-:S13]  /*3b00*/  ISETP.GT.AND P4, PT, R3, 0x80, P6 ;  /* 0x000000800300780c */ /* 0x000fda0003784270 */
[----:B------:R-:W2:Y:S01]  /*3b10*/  @P4 LDG.E.LTC128B R100, desc[UR36][R58.64] ;  /* 0x000000243a644981 */ /* 0x000ea2000c1e1920 */
[----:B------:R-:W-:Y:S01]  /*3b20*/  BSSY B1, `(.L_x_90) ;  /* 0x000000a000017945 */ /* 0x000fe20003800000 */
[----:B--2---:R-:W-:-:S05]  /*3b30*/  LOP3.LUT R4, R100, 0xffffe000, RZ, 0xc0, !PT ;  /* 0xffffe00064047812 */ /* 0x004fca00078ec0ff */
[----:B------:R-:W-:-:S04]  /*3b40*/  FMUL R5, R4, R89 ;  /* 0x0000005904057220 */ /* 0x000fc80000400000 */
[----:B------:R-:W-:-:S05]  /*3b50*/  FFMA R5, R24, R88, R5 ;  /* 0x0000005818057223 */ /* 0x000fca0000000005 */
[----:B------:R-:W-:-:S05]  /*3b60*/  F2FP.TF32.F32.PACK_B R5, R5 ;  /* 0x00000005ff05723e */ /* 0x000fca00024050ff */
[----:B------:R0:W-:Y:S01]  /*3b70*/  @P4 STG.E desc[UR36][R62.64], R5 ;  /* 0x000000053e004986 */ /* 0x0001e2000c101924 */
[----:B------:R-:W-:-:S04]  /*3b80*/  ISETP.NE.AND P4, PT, R105, RZ, PT ;  /* 0x000000ff6900720c */ /* 0x000fc80003f85270 */
[----:B------:R-:W-:-:S13]  /*3b90*/  ISETP.GT.AND P4, PT, R3, 0x80, P4 ;  /* 0x000000800300780c */ /* 0x000fda0002784270 */
[----:B0-----:R-:W-:Y:S05]  /*3ba0*/  @!P4 BRA `(.L_x_91) ;  /* 0x000000000004c947 */ /* 0x001fea0003800000 */
[----:B------:R0:W5:Y:S02]  /*3bb0*/  LDG.E.LTC128B R100, desc[UR36][R56.64+0x4] ;  /* 0x0000042438647981 */ /* 0x000164000c1e1920 */
.L_x_91:
[----:B------:R-:W-:Y:S05]  /*3bc0*/  BSYNC B1 ;  /* 0x0000000000017941 */ /* 0x000fea0003800000 */
.L_x_90:
[----:B-----5:R-:W-:Y:S01]  /*3bd0*/  LOP3.LUT R4, R100, 0xffffe000, RZ, 0xc0, !PT ;  /* 0xffffe00064047812 */ /* 0x020fe200078ec0ff */
[----:B------:R-:W-:Y:S01]  /*3be0*/  @P4 IMAD.MOV.U32 R5, RZ, RZ, R63 ;  /* 0x000000ffff054224 */ /* 0x000fe200078e003f */
[----:B------:R-:W-:Y:S01]  /*3bf0*/  ISETP.GT.AND P6, PT, R3, 0x88, P6 ;  /* 0x000000880300780c */ /* 0x000fe200037c4270 */
[----:B------:R-:W-:Y:S02]  /*3c00*/  BSSY B1, `(.L_x_92) ;  /* 0x0000008000017945 */ /* 0x000fe40003800000 */
[----:B------:R-:W-:-:S04]  /*3c10*/  FMUL R4, R4, R89 ;  /* 0x0000005904047220 */ /* 0x000fc80000400000 */
[----:B------:R-:W-:Y:S01]  /*3c20*/  FFMA R25, R25, R88, R4 ;  /* 0x0000005819197223 */ /* 0x000fe20000000004 */
[----:B------:R-:W-:-:S04]  /*3c30*/  @P4 IMAD.MOV.U32 R4, RZ, RZ, R62 ;  /* 0x000000ffff044224 */ /* 0x000fc800078e003e */
[----:B------:R-:W-:-:S05]  /*3c40*/  F2FP.TF32.F32.PACK_B R25, R25 ;  /* 0x00000019ff19723e */ /* 0x000fca00024050ff */
[----:B------:R2:W-:Y:S01]  /*3c50*/  @P4 STG.E desc[UR36][R4.64+0x4], R25 ;  /* 0x0000041904004986 */ /* 0x0005e2000c101924 */
[----:B------:R-:W-:Y:S05]  /*3c60*/  @!P6 BRA `(.L_x_93) ;  /* 0x000000000004e947 */ /* 0x000fea0003800000 */
[----:B------:R0:W5:Y:S02]  /*3c70*/  LDG.E.LTC128B R100, desc[UR36][R60.64] ;  /* 0x000000243c647981 */ /* 0x000164000c1e1920 */
.L_x_93:
[----:B------:R-:W-:Y:S05]  /*3c80*/  BSYNC B1 ;  /* 0x0000000000017941 */ /* 0x000fea0003800000 */
.L_x_92:
[----:B--2--5:R-:W-:Y:S01]  /*3c90*/  LOP3.LUT R4, R100, 0xffffe000, RZ, 0xc0, !PT ;  /* 0xffffe00064047812 */ /* 0x024fe200078ec0ff */
[----:B------:R-:W-:Y:S01]  /*3ca0*/  BSSY B1, `(.L_x_94) ;  /* 0x0000009000017945 */ /* 0x000fe20003800000 */
[----:B------:R-:W-:-:S03]  /*3cb0*/  ISETP.NE.AND P4, PT, R105, RZ, PT ;  /* 0x000000ff6900720c */ /* 0x000fc60003f85270 */
[----:B------:R-:W-:Y:S01]  /*3cc0*/  FMUL R5, R4, R89 ;  /* 0x0000005904057220 */ /* 0x000fe20000400000 */
[----:B------:R-:W-:-:S03]  /*3cd0*/  ISETP.GT.AND P4, PT, R3, 0x88, P4 ;  /* 0x000000880300780c */ /* 0x000fc60002784270 */
[----:B------:R-:W-:-:S05]  /*3ce0*/  FFMA R5, R26, R88, R5 ;  /* 0x000000581a057223 */ /* 0x000fca0000000005 */
[----:B------:R-:W-:-:S05]  /*3cf0*/  F2FP.TF32.F32.PACK_B R5, R5 ;  /* 0x00000005ff05723e */ /* 0x000fca00024050ff */
[----:B------:R2:W-:Y:S01]  /*3d00*/  @P6 STG.E desc[UR36][R64.64], R5 ;  /* 0x0000000540006986 */ /* 0x0005e2000c101924 */
[----:B------:R-:W-:Y:S05]  /*3d10*/  @!P4 BRA `(.L_x_95) ;  /* 0x000000000004c947 */ /* 0x000fea0003800000 */
[----:B------:R0:W5:Y:S02]  /*3d20*/  LDG.E.LTC128B R100, desc[UR36][R8.64+0x4] ;  /* 0x0000042408647981 */ /* 0x000164000c1e1920 */
.L_x_95:
[----:B------:R-:W-:Y:S05]  /*3d30*/  BSYNC B1 ;  /* 0x0000000000017941 */ /* 0x000fea0003800000 */
.L_x_94:
[----:B-----5:R-:W-:Y:S01]  /*3d40*/  LOP3.LUT R4, R100, 0xffffe000, RZ, 0xc0, !PT ;  /* 0xffffe00064047812 */ /* 0x020fe200078ec0ff */
[----:B------:R-:W-:Y:S01]  /*3d50*/  BSSY B1, `(.L_x_96) ;  /* 0x0000009000017945 */ /* 0x000fe20003800000 */
[----:B------:R-:W-:-:S03]  /*3d60*/  ISETP.NE.AND P6, PT, R106, RZ, PT ;  /* 0x000000ff6a00720c */ /* 0x000fc60003fc5270 */
[----:B------:R-:W-:-:S04]  /*3d70*/  FMUL R4, R4, R89 ;  /* 0x0000005904047220 */ /* 0x000fc80000400000 */
[----:B------:R-:W-:-:S05]  /*3d80*/  FFMA R27, R27, R88, R4 ;  /* 0x000000581b1b7223 */ /* 0x000fca0000000004 */
[----:B------:R-:W-:-:S05]  /*3d90*/  F2FP.TF32.F32.PACK_B R27, R27 ;  /* 0x0000001bff1b723e */ /* 0x000fca00024050ff */
[----:B------:R0:W-:Y:S01]  /*3da0*/  @P4 STG.E desc[UR36][R66.64+0x4], R27 ;  /* 0x0000041b42004986 */ /* 0x0001e2000c101924 */
[----:B------:R-:W-:-:S13]  /*3db0*/  ISETP.GT.AND P4, PT, R3, 0x80, P6 ;  /* 0x000000800300780c */ /* 0x000fda0003784270 */
[----:B0-----:R-:W-:Y:S05]  /*3dc0*/  @!P4 BRA `(.L_x_97) ;  /* 0x000000000004c947 */ /* 0x001fea0003800000 */
[----:B------:R0:W5:Y:S02]  /*3dd0*/  LDG.E.LTC128B R100, desc[UR36][R56.64+0x20] ;  /* 0x0000202438647981 */ /* 0x000164000c1e1920 */
.L_x_97:
[----:B------:R-:W-:Y:S05]  /*3de0*/  BSYNC B1 ;  /* 0x0000000000017941 */ /* 0x000fea0003800000 */
.L_x_96:
[----:B-----5:R-:W-:Y:S01]  /*3df0*/  LOP3.LUT R4, R100, 0xffffe000, RZ, 0xc0, !PT ;  /* 0xffffe00064047812 */ /* 0x020fe200078ec0ff */
[----:B------:R-:W-:Y:S01]  /*3e00*/  BSSY B1, `(.L_x_98) ;  /* 0x000000b000017945 */ /* 0x000fe20003800000 */
[----:B------:R-:W-:-:S03]  /*3e10*/  ISETP.NE.AND P6, PT, R107, RZ, PT ;  /* 0x000000ff6b00720c */ /* 0x000fc60003fc5270 */
[----:B--2---:R-:W-:Y:S01]  /*3e20*/  FMUL R5, R4, R89 ;  /* 0x0000005904057220 */ /* 0x004fe20000400000 */
[----:B------:R-:W-:-:S03]  /*3e30*/  @P4 IMAD.MOV.U32 R4, RZ, RZ, R62 ;  /* 0x000000ffff044224 */ /* 0x000fc600078e003e */
[----:B-1--4-:R-:W-:Y:S01]  /*3e40*/  FFMA R7, R28, R88, R5 ;  /* 0x000000581c077223 */ /* 0x012fe20000000005 */
[----:B------:R-:W-:-:S04]  /*3e50*/  @P4 IMAD.MOV.U32 R5, RZ, RZ, R63 ;  /* 0x000000ffff054224 */ /* 0x000fc800078e003f */
[----:B------:R-:W-:-:S05]  /*3e60*/  F2FP.TF32.F32.PACK_B R7, R7 ;  /* 0x00000007ff07723e */ /* 0x000fca00024050ff */
[----:B------:R1:W-:Y:S01]  /*3e70*/  @P4 STG.E desc[UR36][R4.64+0x20], R7 ;  /* 0x0000200704004986 */ /* 0x0003e2000c101924 */
[----:B------:R-:W-:-:S13]  /*3e80*/  ISETP.GT.AND P4, PT, R3, 0x80, P6 ;  /* 0x000000800300780c */ /* 0x000fda0003784270 */
[----:B-1----:R-:W-:Y:S05]  /*3e90*/  @!P4 BRA `(.L_x_99) ;  /* 0x000000000004c947 */ /* 0x002fea0003800000 */
[----:B------:R1:W5:Y:S02]  /*3ea0*/  LDG.E.LTC128B R100, desc[UR36][R56.64+0x24] ;  /* 0x0000242438647981 */ /* 0x000364000c1e1920 */
.L_x_99:
[----:B------:R-:W-:Y:S05]  /*3eb0*/  BSYNC B1 ;  /* 0x0000000000017941 */ /* 0x000fea0003800000 */
.L_x_98:
[----:B-----5:R-:W-:Y:S01]  /*3ec0*/  LOP3.LUT R4, R100, 0xffffe000, RZ, 0xc0, !PT ;  /* 0xffffe00064047812 */ /* 0x020fe200078ec0ff */
[----:B------:R-:W-:Y:S01]  /*3ed0*/  @P4 IMAD.MOV.U32 R5, RZ, RZ, R63 ;  /* 0x000000ffff054224 */ /* 0x000fe200078e003f */
[----:B------:R-:W-:Y:S03]  /*3ee0*/  BSSY B1, `(.L_x_100) ;  /* 0x000000a000017945 */ /* 0x000fe60003800000 */
[----:B------:R-:W-:-:S04]  /*3ef0*/  FMUL R4, R4, R89 ;  /* 0x0000005904047220 */ /* 0x000fc80000400000 */
[----:B------:R-:W-:Y:S01]  /*3f00*/  FFMA R29, R29, R88, R4 ;  /* 0x000000581d1d7223 */ /* 0x000fe20000000004 */
[----:B------:R-:W-:-:S04]  /*3f10*/  @P4 IMAD.MOV.U32 R4, RZ, RZ, R62 ;  /* 0x000000ffff044224 */ /* 0x000fc800078e003e */
[----:B------:R-:W-:-:S05]  /*3f20*/  F2FP.TF32.F32.PACK_B R29, R29 ;  /* 0x0000001dff1d723e */ /* 0x000fca00024050ff */
[----:B------:R2:W-:Y:S01]  /*3f30*/  @P4 STG.E desc[UR36][R4.64+0x24], R29 ;  /* 0x0000241d04004986 */ /* 0x0005e2000c101924 */
[----:B------:R-:W-:-:S04]  /*3f40*/  ISETP.NE.AND P4, PT, R106, RZ, PT ;  /* 0x000000ff6a00720c */ /* 0x000fc80003f85270 */
[----:B------:R-:W-:-:S13]  /*3f50*/  ISETP.GT.AND P4, PT, R3, 0x88, P4 ;  /* 0x000000880300780c */ /* 0x000fda0002784270 */
[----:B--2---:R-:W-:Y:S05]  /*3f60*/  @!P4 BRA `(.L_x_101) ;  /* 0x000000000004c947 */ /* 0x004fea0003800000 */
[----:B------:R2:W5:Y:S02]  /*3f70*/  LDG.E.LTC128B R100, desc[UR36][R8.64+0x20] ;  /* 0x0000202408647981 */ /* 0x000564000c1e1920 */
.L_x_101:
[----:B------:R-:W-:Y:S05]  /*3f80*/  BSYNC B1 ;  /* 0x0000000000017941 */ /* 0x000fea0003800000 */
.L_x_100:
[----:B-----5:R-:W-:Y:S01]  /*3f90*/  LOP3.LUT R4, R100, 0xffffe000, RZ, 0xc0, !PT ;  /* 0xffffe00064047812 */ /* 0x020fe200078ec0ff */
[----:B------:R-:W-:Y:S04]  /*3fa0*/  BSSY B1, `(.L_x_102) ;  /* 0x0000008000017945 */ /* 0x000fe80003800000 */
[----:B------:R-:W-:-:S04]  /*3fb0*/  FMUL R5, R4, R89 ;  /* 0x0000005904057220 */ /* 0x000fc80000400000 */
[----:B------:R-:W-:-:S05]  /*3fc0*/  FFMA R5, R30, R88, R5 ;  /* 0x000000581e057223 */ /* 0x000fca0000000005 */
[----:B------:R-:W-:-:S05]  /*3fd0*/  F2FP.TF32.F32.PACK_B R5, R5 ;  /* 0x00000005ff05723e */ /* 0x000fca00024050ff */
[----:B------:R4:W-:Y:S01]  /*3fe0*/  @P4 STG.E desc[UR36][R10.64+0x20], R5 ;  /* 0x000020050a004986 */ /* 0x0009e2000c101924 */
[----:B------:R-:W-:-:S13]  /*3ff0*/  ISETP.GT.AND P4, PT, R3, 0x88, P6 ;  /* 0x000000880300780c */ /* 0x000fda0003784270 */
[----:B----4-:R-:W-:Y:S05]  /*4000*/  @!P4 BRA `(.L_x_103) ;  /* 0x000000000004c947 */ /* 0x010fea0003800000 */
[----:B------:R4:W5:Y:S02]  /*4010*/  LDG.E.LTC128B R100, desc[UR36][R8.64+0x24] ;  /* 0x0000242408647981 */ /* 0x000964000c1e1920 */
.L_x_103:
[----:B------:R-:W-:Y:S05]  /*4020*/  BSYNC B1 ;  /* 0x0000000000017941 */ /* 0x000fea0003800000 */
.L_x_102:
[----:B-----5:R-:W-:Y:S01]  /*4030*/  LOP3.LUT R4, R100, 0xffffe000, RZ, 0xc0, !PT ;  /* 0xffffe00064047812 */ /* 0x020fe200078ec0ff */
[----:B------:R-:W-:Y:S01]  /*4040*/  @P4 IMAD.MOV.U32 R5, RZ, RZ, R11 ;  /* 0x000000ffff054224 */ /* 0x000fe200078e000b */
[----:B------:R-:W-:Y:S01]  /*4050*/  ISETP.NE.AND P6, PT, R101, RZ, PT ;  /* 0x000000ff6500720c */ /* 0x000fe20003fc5270 */
[----:B------:R-:W-:Y:S02]  /*4060*/  BSSY B1, `(.L_x_104) ;  /* 0x0000009000017945 */ /* 0x000fe40003800000 */
[----:B------:R-:W-:-:S04]  /*4070*/  FMUL R4, R4, R89 ;  /* 0x0000005904047220 */ /* 0x000fc80000400000 */
[----:B------:R-:W-:Y:S01]  /*4080*/  FFMA R31, R31, R88, R4 ;  /* 0x000000581f1f7223 */ /* 0x000fe20000000004 */
[----:B------:R-:W-:-:S04]  /*4090*/  @P4 IMAD.MOV.U32 R4, RZ, RZ, R10 ;  /* 0x000000ffff044224 */ /* 0x000fc800078e000a */
[----:B------:R-:W-:-:S05]  /*40a0*/  F2FP.TF32.F32.PACK_B R31, R31 ;  /* 0x0000001fff1f723e */ /* 0x000fca00024050ff */
[----:B------:R0:W-:Y:S01]  /*40b0*/  @P4 STG.E desc[UR36][R4.64+0x24], R31 ;  /* 0x0000241f04004986 */ /* 0x0001e2000c101924 */
[----:B------:R-:W-:-:S13]  /*40c0*/  ISETP.GT.AND P4, PT, R3, 0x80, P6 ;  /* 0x000000800300780c */ /* 0x000fda0003784270 */
[----:B0-----:R-:W-:Y:S05]  /*40d0*/  @!P4 BRA `(.L_x_105) ;  /* 0x000000000004c947 */ /* 0x001fea0003800000 */
[----:B------:R0:W5:Y:S02]  /*40e0*/  LDG.E.LTC128B R100, desc[UR36][R56.64+0x40] ;  /* 0x0000402438647981 */ /* 0x000164000c1e1920 */
.L_x_105:
[----:B------:R-:W-:Y:S05]  /*40f0*/  BSYNC B1 ;  /* 0x0000000000017941 */ /* 0x000fea0003800000 */
.L_x_104:
[----:B-----5:R-:W-:Y:S01]  /*4100*/  LOP3.LUT R4, R100, 0xffffe000, RZ, 0xc0, !PT ;  /* 0xffffe00064047812 */ /* 0x020fe200078ec0ff */
[----:B------:R-:W-:Y:S01]  /*4110*/  BSSY B1, `(.L_x_106) ;  /* 0x000000b000017945 */ /* 0x000fe20003800000 */
[----:B------:R-:W-:-:S03]  /*4120*/  ISETP.NE.AND P6, PT, R91, RZ, PT ;  /* 0x000000ff5b00720c */ /* 0x000fc60003fc5270 */
[----:B------:R-:W-:Y:S01]  /*4130*/  FMUL R5, R4, R89 ;  /* 0x0000005904057220 */ /* 0x000fe20000400000 */
[----:B------:R-:W-:-:S03]  /*4140*/  @P4 IMAD.MOV.U32 R4, RZ, RZ, R62 ;  /* 0x000000ffff044224 */ /* 0x000fc600078e003e */
[----:B------:R-:W-:Y:S01]  /*4150*/  FFMA R7, R32, R88, R5 ;  /* 0x0000005820077223 */ /* 0x000fe20000000005 */
[----:B------:R-:W-:-:S04]  /*4160*/  @P4 IMAD.MOV.U32 R5, RZ, RZ, R63 ;  /* 0x000000ffff054224 */ /* 0x000fc800078e003f */
[----:B------:R-:W-:-:S05]  /*4170*/  F2FP.TF32.F32.PACK_B R7, R7 ;  /* 0x00000007ff07723e */ /* 0x000fca00024050ff */
[----:B------:R0:W-:Y:S01]  /*4180*/  @P4 STG.E desc[UR36][R4.64+0x40], R7 ;  /* 0x0000400704004986 */ /* 0x0001e2000c101924 */
[----:B------:R-:W-:-:S13]  /*4190*/  ISETP.GT.AND P4, PT, R3, 0x80, P6 ;  /* 0x000000800300780c */ /* 0x000fda0003784270 */
[----:B0-----:R-:W-:Y:S05]  /*41a0*/  @!P4 BRA `(.L_x_107) ;  /* 0x000000000004c947 */ /* 0x001fea0003800000 */
[----:B------:R0:W5:Y:S02]  /*41b0*/  LDG.E.LTC128B R100, desc[UR36][R56.64+0x44] ;  /* 0x0000442438647981 */ /* 0x000164000c1e1920 */
.L_x_107:
[----:B------:R-:W-:Y:S05]  /*41c0*/  BSYNC B1 ;  /* 0x0000000000017941 */ /* 0x000fea0003800000 */
.L_x_106:
        /* <DEDUP_REMOVED lines=10> */
[----:B0-----:R-:W-:Y:S05]  /*4270*/  @!P4 BRA `(.L_x_109) ;  /* 0x000000000004c947 */ /* 0x001fea0003800000 */
[----:B------:R0:W5:Y:S02]  /*4280*/  LDG.E.LTC128B R100, desc[UR36][R8.64+0x40] ;  /* 0x0000402408647981 */ /* 0x000164000c1e1920 */
.L_x_109:
[----:B------:R-:W-:Y:S05]  /*4290*/  BSYNC B1 ;  /* 0x0000000000017941 */ /* 0x000fea0003800000 */
.L_x_108:
[----:B-----5:R-:W-:Y:S01]  /*42a0*/  LOP3.LUT R4, R100, 0xffffe000, RZ, 0xc0, !PT ;  /* 0xffffe00064047812 */ /* 0x020fe200078ec0ff */
[----:B------:R-:W-:Y:S04]  /*42b0*/  BSSY B1, `(.L_x_110) ;  /* 0x000000a000017945 */ /* 0x000fe80003800000 */
        /* <DEDUP_REMOVED lines=9> */
.L_x_111:
[----:B------:R-:W-:Y:S05]  /*4350*/  BSYNC B1 ;  /* 0x0000000000017941 */ /* 0x000fea0003800000 */
.L_x_110:
        /* <DEDUP_REMOVED lines=12> */
.L_x_113:
[----:B------:R-:W-:Y:S05]  /*4420*/  BSYNC B1 ;  /* 0x0000000000017941 */ /* 0x000fea0003800000 */
.L_x_112:
        /* <DEDUP_REMOVED lines=12> */
.L_x_115:
[----:B------:R-:W-:Y:S05]  /*44f0*/  BSYNC B1 ;  /* 0x0000000000017941 */ /* 0x000fea0003800000 */
.L_x_114:
        /* <DEDUP_REMOVED lines=12> */
.L_x_117:
[----:B------:R-:W-:Y:S05]  /*45c0*/  BSYNC B1 ;  /* 0x0000000000017941 */ /* 0x000fea0003800000 */
.L_x_116:
        /* <DEDUP_REMOVED lines=11> */
.L_x_119:
[----:B------:R-:W-:Y:S05]  /*4680*/  BSYNC B1 ;  /* 0x0000000000017941 */ /* 0x000fea0003800000 */
.L_x_118:
        /* <DEDUP_REMOVED lines=12> */
.L_x_121:
[----:B------:R-:W-:Y:S05]  /*4750*/  BSYNC B1 ;  /* 0x0000000000017941 */ /* 0x000fea0003800000 */
.L_x_120:
        /* <DEDUP_REMOVED lines=12> */
.L_x_123:
[----:B------:R-:W-:Y:S05]  /*4820*/  BSYNC B1 ;  /* 0x0000000000017941 */ /* 0x000fea0003800000 */
.L_x_122:
        /* <DEDUP_REMOVED lines=12> */
.L_x_125:
[----:B------:R-:W-:Y:S05]  /*48f0*/  BSYNC B1 ;  /* 0x0000000000017941 */ /* 0x000fea0003800000 */
.L_x_124:
        /* <DEDUP_REMOVED lines=11> */
.L_x_127:
[----:B------:R-:W-:Y:S05]  /*49b0*/  BSYNC B1 ;  /* 0x0000000000017941 */ /* 0x000fea0003800000 */
.L_x_126:
        /* <DEDUP_REMOVED lines=12> */
.L_x_129:
[----:B------:R-:W-:Y:S05]  /*4a80*/  BSYNC B1 ;  /* 0x0000000000017941 */ /* 0x000fea0003800000 */
.L_x_128:
        /* <DEDUP_REMOVED lines=11> */
.L_x_131:
[----:B------:R-:W-:Y:S05]  /*4b40*/  BSYNC B1 ;  /* 0x0000000000017941 */ /* 0x000fea0003800000 */
.L_x_130:
        /* <DEDUP_REMOVED lines=11> */
.L_x_133:
[----:B------:R-:W-:Y:S05]  /*4c00*/  BSYNC B1 ;  /* 0x0000000000017941 */ /* 0x000fea0003800000 */
.L_x_132:
[----:B-----5:R-:W-:Y:S01]  /*4c10*/  LOP3.LUT R4, R100, 0xffffe000, RZ, 0xc0, !PT ;  /* 0xffffe00064047812 */ /* 0x020fe200078ec0ff */
[----:B------:R-:W-:Y:S01]  /*4c20*/  BSSY B1, `(.L_x_134) ;  /* 0x000000a000017945 */ /* 0x000fe20003800000 */
[----:B------:R-:W-:-:S03]  /*4c30*/  ISETP.GT.AND P5, PT, R3, 0x88, P5 ;  /* 0x000000880300780c */ /* 0x000fc60002fa4270 */
[----:B------:R-:W-:Y:S01]  /*4c40*/  FMUL R5, R4, R89 ;  /* 0x0000005904057220 */ /* 0x000fe20000400000 */
[----:B------:R-:W-:-:S03]  /*4c50*/  @P4 IMAD.MOV.U32 R4, RZ, RZ, R10 ;  /* 0x000000ffff044224 */ /* 0x000fc600078e000a */
[----:B------:R-:W-:Y:S01]  /*4c60*/  FFMA R7, R46, R88, R5 ;  /* 0x000000582e077223 */ /* 0x000fe20000000005 */
[----:B------:R-:W-:-:S04]  /*4c70*/  @P4 IMAD.MOV.U32 R5, RZ, RZ, R11 ;  /* 0x000000ffff054224 */ /* 0x000fc800078e000b */
[----:B------:R-:W-:-:S05]  /*4c80*/  F2FP.TF32.F32.PACK_B R7, R7 ;  /* 0x00000007ff07723e */ /* 0x000fca00024050ff */
[----:B------:R0:W-:Y:S01]  /*4c90*/  @P4 STG.E desc[UR36][R4.64+0xa0], R7 ;  /* 0x0000a00704004986 */ /* 0x0001e2000c101924 */
[----:B------:R-:W-:Y:S05]  /*4ca0*/  @!P5 BRA `(.L_x_135) ;  /* 0x000000000004d947 */ /* 0x000fea0003800000 */
[----:B------:R0:W5:Y:S02]  /*4cb0*/  LDG.E.LTC128B R100, desc[UR36][R8.64+0xa4] ;  /* 0x0000a42408647981 */ /* 0x000164000c1e1920 */
.L_x_135:
[----:B------:R-:W-:Y:S05]  /*4cc0*/  BSYNC B1 ;  /* 0x0000000000017941 */ /* 0x000fea0003800000 */
.L_x_134:
[----:B0----5:R-:W-:Y:S01]  /*4cd0*/  LOP3.LUT R4, R100, 0xffffe000, RZ, 0xc0, !PT ;  /* 0xffffe00064047812 */ /* 0x021fe200078ec0ff */
        /* <DEDUP_REMOVED lines=10> */
.L_x_137:
[----:B------:R-:W-:Y:S05]  /*4d80*/  BSYNC B1 ;  /* 0x0000000000017941 */ /* 0x000fea0003800000 */
.L_x_136:
[----:B0----5:R-:W-:Y:S01]  /*4d90*/  LOP3.LUT R4, R100, 0xffffe000, RZ, 0xc0, !PT ;  /* 0xffffe00064047812 */ /* 0x021fe200078ec0ff */
        /* <DEDUP_REMOVED lines=10> */
.L_x_139:
[----:B------:R-:W-:Y:S05]  /*4e40*/  BSYNC B1 ;  /* 0x0000000000017941 */ /* 0x000fea0003800000 */
.L_x_138:
        /* <DEDUP_REMOVED lines=11> */
.L_x_141:
[----:B------:R-:W-:Y:S05]  /*4f00*/  BSYNC B1 ;  /* 0x0000000000017941 */ /* 0x000fea0003800000 */
.L_x_140:
        /* <DEDUP_REMOVED lines=11> */
.L_x_143:
[----:B------:R-:W-:Y:S05]  /*4fc0*/  BSYNC B1 ;  /* 0x0000000000017941 */ /* 0x000fea0003800000 */
.L_x_142:
        /* <DEDUP_REMOVED lines=11> */
.L_x_145:
[----:B------:R-:W-:Y:S05]  /*5080*/  BSYNC B1 ;  /* 0x0000000000017941 */ /* 0x000fea0003800000 */
.L_x_144:
        /* <DEDUP_REMOVED lines=11> */
.L_x_147:
[----:B------:R-:W-:Y:S05]  /*5140*/  BSYNC B1 ;  /* 0x0000000000017941 */ /* 0x000fea0003800000 */
.L_x_146:
[----:B0----5:R-:W-:Y:S01]  /*5150*/  LOP3.LUT R4, R100, 0xffffe000, RZ, 0xc0, !PT ;  /* 0xffffe00064047812 */ /* 0x021fe200078ec0ff */
        /* <DEDUP_REMOVED lines=8> */
.L_x_149:
[----:B------:R-:W-:Y:S05]  /*51e0*/  BSYNC B1 ;  /* 0x0000000000017941 */ /* 0x000fea0003800000 */
.L_x_148:
        /* <DEDUP_REMOVED lines=11> */
.L_x_151:
[----:B------:R-:W-:Y:S05]  /*52a0*/  BSYNC B1 ;  /* 0x0000000000017941 */ /* 0x000fea0003800000 */
.L_x_150:
[----:B------:R-:W-:Y:S05]  /*52b0*/  @!P0 BRA `(.L_x_152) ;  /* 0x00000014008c8947 */ /* 0x000fea0003800000 */
[----:B-----5:R-:W-:-:S05]  /*52c0*/  LOP3.LUT R100, R100, 0xffffe000, RZ, 0xc0, !PT ;  /* 0xffffe00064647812 */ /* 0x020fca00078ec0ff */
[----:B------:R-:W-:-:S04]  /*52d0*/  FMUL R100, R100, R89 ;  /* 0x0000005964647220 */ /* 0x000fc80000400000 */
[----:B------:R-:W-:-:S05]  /*52e0*/  FFMA R55, R55, R88, R100 ;  /* 0x0000005837377223 */ /* 0x000fca0000000064 */
[----:B------:R-:W-:-:S05]  /*52f0*/  F2FP.TF32.F32.PACK_B R55, R55 ;  /* 0x00000037ff37723e */ /* 0x000fca00024050ff */
[----:B------:R0:W-:Y:S01]  /*5300*/  STG.E desc[UR36][R10.64+0xe4], R55 ;  /* 0x0000e4370a007986 */ /* 0x0001e2000c101924 */
[----:B------:R-:W-:Y:S05]  /*5310*/  BRA `(.L_x_152) ;  /* 0x0000001400747947 */ /* 0x000fea0003800000 */
.L_x_29:
[----:B------:R-:W-:Y:S01]  /*5320*/  ULDC.64 UR4, c[0x0][0x5c0] ;  /* 0x0001700000047ab9 */ /* 0x000fe20000000a00 */
[-C--:B------:R-:W-:Y:S01]  /*5330*/  FMUL R5, R56, R88.reuse ;  /* 0x0000005838057220 */ /* 0x080fe20000400000 */
[----:B------:R-:W-:Y:S01]  /*5340*/  LEA R8, P1, R102, UR4, 0x2 ;  /* 0x0000000466087c11 */ /* 0x000fe2000f8210ff */
[-C--:B------:R-:W-:Y:S01]  /*5350*/  FMUL R57, R57, R88.reuse ;  /* 0x0000005839397220 */ /* 0x080fe20000400000 */
[----:B------:R-:W-:Y:S01]  /*5360*/  ISETP.GT.AND P4, PT, R4, 0x1, PT ;  /* 0x000000010400780c */ /* 0x000fe20003f84270 */
[----:B------:R-:W-:Y:S01]  /*5370*/  IMAD.SHL.U32 R15, R10, 0x20, RZ ;  /* 0x000000200a0f7824 */ /* 0x000fe200078e00ff */
[----:B------:R-:W-:Y:S01]  /*5380*/  LEA.HI.X R9, R102, UR5, R13, 0x2, P1 ;  /* 0x0000000566097c11 */ /* 0x000fe200088f140d */
[----:B------:R-:W-:Y:S01]  /*5390*/  IMAD.SHL.U32 R91, R10, 0x200, RZ ;  /* 0x000002000a5b7824 */ /* 0x000fe200078e00ff */
[----:B------:R-:W-:Y:S01]  /*53a0*/  F2FP.TF32.F32.PACK_B R5, R5 ;  /* 0x00000005ff05723e */ /* 0x000fe200024050ff */
[-C--:B------:R-:W-:Y:S01]  /*53b0*/  FMUL R59, R59, R88.reuse ;  /* 0x000000583b3b7220 */ /* 0x080fe20000400000 */
[C---:B------:R-:W-:Y:S01]  /*53c0*/  ISETP.GT.AND P1, PT, R3.reuse, RZ, P4 ;  /* 0x000000ff0300720c */ /* 0x040fe20002724270 */
[-C--:B------:R-:W-:Y:S01]  /*53d0*/  FMUL R13, R58, R88.reuse ;  /* 0x000000583a0d7220 */ /* 0x080fe20000400000 */
[C-C-:B------:R-:W-:Y:S01]  /*53e0*/  SHF.L.U64.HI R7, R10.reuse, 0x5, R11.reuse ;  /* 0x000000050a077819 */ /* 0x140fe2000001020b */
[----:B------:R0:W-:Y:S01]  /*53f0*/  @P0 STG.E desc[UR36][R8.64], R5 ;  /* 0x0000000508000986 */ /* 0x0001e2000c101924 */
[----:B------:R-:W-:Y:S01]  /*5400*/  ISETP.GT.AND P0, PT, R3, 0x8, P4 ;  /* 0x000000080300780c */ /* 0x000fe20002704270 */
[-C--:B------:R-:W-:Y:S01]  /*5410*/  FMUL R61, R61, R88.reuse ;  /* 0x000000583d3d7220 */ /* 0x080fe20000400000 */
[----:B------:R-:W-:Y:S01]  /*5420*/  SHF.L.U64.HI R23, R10, 0x9, R11 ;  /* 0x000000090a177819 */ /* 0x000fe2000001020b */
[----:B------:R-:W-:Y:S01]  /*5430*/  FMUL R63, R63, R88 ;  /* 0x000000583f3f7220 */ /* 0x000fe20000400000 */
[----:B------:R-:W-:Y:S01]  /*5440*/  IADD3 R10, P2, R15, R8, RZ ;  /* 0x000000080f0a7210 */ /* 0x000fe20007f5e0ff */
[-C--:B------:R-:W-:Y:S01]  /*5450*/  FMUL R65, R65, R88.reuse ;  /* 0x0000005841417220 */ /* 0x080fe20000400000 */
[----:B------:R-:W-:Y:S01]  /*5460*/  F2FP.TF32.F32.PACK_B R57, R57 ;  /* 0x00000039ff39723e */ /* 0x000fe200024050ff */
[----:B------:R-:W-:Y:S01]  /*5470*/  FMUL R67, R67, R88 ;  /* 0x0000005843437220 */ /* 0x000fe20000400000 */
[----:B------:R-:W-:Y:S01]  /*5480*/  F2FP.TF32.F32.PACK_B R59, R59 ;  /* 0x0000003bff3b723e */ /* 0x000fe200024050ff */
[----:B------:R-:W-:Y:S01]  /*5490*/  IMAD.X R11, R7, 0x1, R9, P2 ;  /* 0x00000001070b7824 */ /* 0x000fe200010e0609 */
[----:B------:R-:W-:Y:S01]  /*54a0*/  ISETP.GT.AND P5, PT, R4, 0x8, PT ;  /* 0x000000080400780c */ /* 0x000fe20003fa4270 */
[----:B------:R-:W-:Y:S01]  /*54b0*/  @P1 STG.E desc[UR36][R8.64+0x4], R57 ;  /* 0x0000043908001986 */ /* 0x000fe2000c101924 */
[----:B------:R-:W-:Y:S01]  /*54c0*/  IADD3 R6, P1, P2, R91, R8, R15 ;  /* 0x000000085b067210 */ /* 0x000fe20007a3e00f */
[-C--:B0-----:R-:W-:Y:S01]  /*54d0*/  FMUL R5, R60, R88.reuse ;  /* 0x000000583c057220 */ /* 0x081fe20000400000 */
[C---:B------:R-:W-:Y:S01]  /*54e0*/  ISETP.GT.AND P4, PT, R4.reuse, 0x9, PT ;  /* 0x000000090400780c */ /* 0x040fe20003f84270 */
[----:B------:R-:W-:Y:S01]  /*54f0*/  @P0 STG.E desc[UR36][R10.64+0x4], R59 ;  /* 0x0000043b0a000986 */ /* 0x000fe2000c101924 */
[----:B------:R-:W-:Y:S01]  /*5500*/  ISETP.GT.AND P3, PT, R3, 0x8, P6 ;  /* 0x000000080300780c */ /* 0x000fe20003764270 */
[-C--:B------:R-:W-:Y:S01]  /*5510*/  FMUL R69, R69, R88.reuse ;  /* 0x0000005845457220 */ /* 0x080fe20000400000 */
[----:B------:R-:W-:Y:S01]  /*5520*/  IADD3.X R7, R23, R9, R7, P1, P2 ;  /* 0x0000000917077210 */ /* 0x000fe20000fe4407 */
[-C--:B------:R-:W-:Y:S01]  /*5530*/  FMUL R71, R71, R88.reuse ;  /* 0x0000005847477220 */ /* 0x080fe20000400000 */
[----:B------:R-:W-:Y:S01]  /*5540*/  ISETP.GT.AND P1, PT, R3, RZ, P5 ;  /* 0x000000ff0300720c */ /* 0x000fe20002f24270 */
[-C--:B------:R-:W-:Y:S01]  /*5550*/  FMUL R73, R73, R88.reuse ;  /* 0x0000005849497220 */ /* 0x080fe20000400000 */
[----:B------:R-:W-:Y:S01]  /*5560*/  ISETP.GT.AND P0, PT, R3, RZ, P4 ;  /* 0x000000ff0300720c */ /* 0x000fe20002704270 */
[-C--:B------:R-:W-:Y:S01]  /*5570*/  FMUL R75, R75, R88.reuse ;  /* 0x000000584b4b7220 */ /* 0x080fe20000400000 */
[----:B------:R-:W-:Y:S01]  /*5580*/  F2FP.TF32.F32.PACK_B R13, R13 ;  /* 0x0000000dff0d723e */ /* 0x000fe200024050ff */
[-C--:B------:R-:W-:Y:S01]  /*5590*/  FMUL R77, R77, R88.reuse ;  /* 0x000000584d4d7220 */ /* 0x080fe20000400000 */
[----:B------:R-:W-:Y:S01]  /*55a0*/  F2FP.TF32.F32.PACK_B R5, R5 ;  /* 0x00000005ff05723e */ /* 0x000fe200024050ff */
[-C--:B------:R-:W-:Y:S01]  /*55b0*/  FMUL R79, R79, R88.reuse ;  /* 0x000000584f4f7220 */ /* 0x080fe20000400000 */
[----:B------:R-:W-:Y:S01]  /*55c0*/  F2FP.TF32.F32.PACK_B R61, R61 ;  /* 0x0000003dff3d723e */ /* 0x000fe200024050ff */
[----:B------:R0:W-:Y:S01]  /*55d0*/  @P3 STG.E desc[UR36][R10.64], R13 ;  /* 0x0000000d0a003986 */ /* 0x0001e2000c101924 */
[----:B------:R-:W-:Y:S01]  /*55e0*/  F2FP.TF32.F32.PACK_B R63, R63 ;  /* 0x0000003fff3f723e */ /* 0x000fe200024050ff */
[-C--:B------:R-:W-:Y:S01]  /*55f0*/  FMUL R81, R81, R88.reuse ;  /* 0x0000005851517220 */ /* 0x080fe20000400000 */
[C---:B------:R-:W-:Y:S01]  /*5600*/  ISETP.GT.AND P3, PT, R4.reuse, 0x10, PT ;  /* 0x000000100400780c */ /* 0x040fe20003f64270 */
[----:B------:R1:W-:Y:S01]  /*5610*/  @P1 STG.E desc[UR36][R8.64+0x20], R5 ;  /* 0x0000200508001986 */ /* 0x0003e2000c101924 */
[----:B------:R-:W-:Y:S01]  /*5620*/  ISETP.GT.AND P1, PT, R3, 0x8, P5 ;  /* 0x000000080300780c */ /* 0x000fe20002f24270 */
[-C--:B------:R-:W-:Y:S01]  /*5630*/  FMUL R83, R83, R88.reuse ;  /* 0x0000005853537220 */ /* 0x080fe20000400000 */
[----:B------:R-:W-:Y:S01]  /*5640*/  ISETP.GT.AND P2, PT, R4, 0x11, PT ;  /* 0x000000110400780c */ /* 0x000fe20003f44270 */
[----:B------:R-:W-:Y:S01]  /*5650*/  @P0 STG.E desc[UR36][R8.64+0x24], R61 ;  /* 0x0000243d08000986 */ /* 0x000fe2000c101924 */
[----:B------:R-:W-:Y:S01]  /*5660*/  ISETP.GT.AND P0, PT, R3, 0x8, P4 ;  /* 0x000000080300780c */ /* 0x000fe20002704270 */
[-C--:B------:R-:W-:Y:S01]  /*5670*/  FMUL R85, R85, R88.reuse ;  /* 0x0000005855557220 */ /* 0x080fe20000400000 */
[----:B------:R-:W-:Y:S01]  /*5680*/  F2FP.TF32.F32.PACK_B R65, R65 ;  /* 0x00000041ff41723e */ /* 0x000fe200024050ff */
[-C--:B0-----:R-:W-:Y:S01]  /*5690*/  FMUL R13, R62, R88.reuse ;  /* 0x000000583e0d7220 */ /* 0x081fe20000400000 */
[----:B------:R-:W-:Y:S01]  /*56a0*/  F2FP.TF32.F32.PACK_B R67, R67 ;  /* 0x00000043ff43723e */ /* 0x000fe200024050ff */
[-C--:B------:R-:W-:Y:S01]  /*56b0*/  FMUL R87, R87, R88.reuse ;  /* 0x0000005857577220 */ /* 0x080fe20000400000 */
[----:B------:R-:W-:Y:S01]  /*56c0*/  F2FP.TF32.F32.PACK_B R69, R69 ;  /* 0x00000045ff45723e */ /* 0x000fe200024050ff */
[-C--:B-1----:R-:W-:Y:S01]  /*56d0*/  FMUL R5, R64, R88.reuse ;  /* 0x0000005840057220 */ /* 0x082fe20000400000 */
[----:B------:R-:W-:Y:S01]  /*56e0*/  F2FP.TF32.F32.PACK_B R13, R13 ;  /* 0x0000000dff0d723e */ /* 0x000fe200024050ff */
[-C--:B------:R-:W-:Y:S01]  /*56f0*/  FMUL R25, R25, R88.reuse ;  /* 0x0000005819197220 */ /* 0x080fe20000400000 */
[----:B------:R-:W-:Y:S01]  /*5700*/  F2FP.TF32.F32.PACK_B R71, R71 ;  /* 0x00000047ff47723e */ /* 0x000fe200024050ff */
[-C--:B------:R-:W-:Y:S01]  /*5710*/  FMUL R27, R27, R88.reuse ;  /* 0x000000581b1b7220 */ /* 0x080fe20000400000 */
[----:B------:R-:W-:Y:S01]  /*5720*/  F2FP.TF32.F32.PACK_B R5, R5 ;  /* 0x00000005ff05723e */ /* 0x000fe200024050ff */
[----:B------:R-:W-:Y:S01]  /*5730*/  @P0 STG.E desc[UR36][R10.64+0x24], R63 ;  /* 0x0000243f0a000986 */ /* 0x000fe2000c101924 */
[----:B------:R-:W-:Y:S01]  /*5740*/  ISETP.GT.AND P0, PT, R3, RZ, P3 ;  /* 0x000000ff0300720c */ /* 0x000fe20001f04270 */
[-C--:B------:R-:W-:Y:S01]  /*5750*/  FMUL R29, R29, R88.reuse ;  /* 0x000000581d1d7220 */ /* 0x080fe20000400000 */
[----:B------:R-:W-:Y:S01]  /*5760*/  F2FP.TF32.F32.PACK_B R73, R73 ;  /* 0x00000049ff49723e */ /* 0x000fe200024050ff */
[----:B------:R0:W-:Y:S01]  /*5770*/  @P1 STG.E desc[UR36][R10.64+0x20], R13 ;  /* 0x0000200d0a001986 */ /* 0x0001e2000c101924 */
[C---:B------:R-:W-:Y:S01]  /*5780*/  ISETP.GT.AND P1, PT, R4.reuse, 0x19, PT ;  /* 0x000000190400780c */ /* 0x040fe20003f24270 */
[-C--:B------:R-:W-:Y:S01]  /*5790*/  FMUL R31, R31, R88.reuse ;  /* 0x000000581f1f7220 */ /* 0x080fe20000400000 */
[----:B------:R-:W-:Y:S01]  /*57a0*/  F2FP.TF32.F32.PACK_B R75, R75 ;  /* 0x0000004bff4b723e */ /* 0x000fe200024050ff */
[-C--:B------:R-:W-:Y:S01]  /*57b0*/  FMUL R33, R33, R88.reuse ;  /* 0x0000005821217220 */ /* 0x080fe20000400000 */
[C---:B------:R-:W-:Y:S01]  /*57c0*/  ISETP.GT.AND P5, PT, R4.reuse, 0x28, PT ;  /* 0x000000280400780c */ /* 0x040fe20003fa4270 */
[-C--:B------:R-:W-:Y:S01]  /*57d0*/  FMUL R35, R35, R88.reuse ;  /* 0x0000005823237220 */ /* 0x080fe20000400000 */
[----:B------:R-:W-:Y:S01]  /*57e0*/  ISETP.GT.AND P4, PT, R4, 0x29, PT ;  /* 0x000000290400780c */ /* 0x000fe20003f84270 */
[-C--:B------:R-:W-:Y:S01]  /*57f0*/  FMUL R37, R37, R88.reuse ;  /* 0x0000005825257220 */ /* 0x080fe20000400000 */
[----:B------:R-:W-:Y:S01]  /*5800*/  F2FP.TF32.F32.PACK_B R77, R77 ;  /* 0x0000004dff4d723e */ /* 0x000fe200024050ff */
[----:B------:R1:W-:Y:S01]  /*5810*/  @P0 STG.E desc[UR36][R8.64+0x40], R5 ;  /* 0x0000400508000986 */ /* 0x0003e2000c101924 */
[----:B------:R-:W-:Y:S01]  /*5820*/  ISETP.GT.AND P0, PT, R3, RZ, P2 ;  /* 0x000000ff0300720c */ /* 0x000fe20001704270 */
[-C--:B0-----:R-:W-:Y:S01]  /*5830*/  FMUL R13, R66, R88.reuse ;  /* 0x00000058420d7220 */ /* 0x081fe20000400000 */
[----:B------:R-:W-:Y:S01]  /*5840*/  F2FP.TF32.F32.PACK_B R79, R79 ;  /* 0x0000004fff4f723e */ /* 0x000fe200024050ff */
[-C--:B------:R-:W-:Y:S01]  /*5850*/  FMUL R39, R39, R88.reuse ;  /* 0x0000005827277220 */ /* 0x080fe20000400000 */
[----:B------:R-:W-:Y:S01]  /*5860*/  F2FP.TF32.F32.PACK_B R81, R81 ;  /* 0x00000051ff51723e */ /* 0x000fe200024050ff */
[-C--:B------:R-:W-:Y:S01]  /*5870*/  FMUL R41, R41, R88.reuse ;  /* 0x0000005829297220 */ /* 0x080fe20000400000 */
[----:B------:R-:W-:Y:S01]  /*5880*/  F2FP.TF32.F32.PACK_B R13, R13 ;  /* 0x0000000dff0d723e */ /* 0x000fe200024050ff */
[-C--:B------:R-:W-:Y:S01]  /*5890*/  FMUL R43, R43, R88.reuse ;  /* 0x000000582b2b7220 */ /* 0x080fe20000400000 */
[----:B------:R-:W-:Y:S01]  /*58a0*/  F2FP.TF32.F32.PACK_B R83, R83 ;  /* 0x00000053ff53723e */ /* 0x000fe200024050ff */
[-C--:B------:R-:W-:Y:S01]  /*58b0*/  FMUL R45, R45, R88.reuse ;  /* 0x000000582d2d7220 */ /* 0x080fe20000400000 */
[----:B------:R-:W-:Y:S01]  /*58c0*/  P2R R57, PR, RZ, 0x20 ;  /* 0x00000020ff397803 */ /* 0x000fe20000000000 */
[-C--:B-1----:R-:W-:Y:S01]  /*58d0*/  FMUL R5, R68, R88.reuse ;  /* 0x0000005844057220 */ /* 0x082fe20000400000 */
[----:B------:R-:W-:Y:S01]  /*58e0*/  P2R R56, PR, RZ, 0x10 ;  /* 0x00000010ff387803 */ /* 0x000fe20000000000 */
[----:B------:R-:W-:Y:S01]  /*58f0*/  @P0 STG.E desc[UR36][R8.64+0x44], R65 ;  /* 0x0000444108000986 */ /* 0x000fe2000c101924 */
[----:B------:R-:W-:Y:S01]  /*5900*/  ISETP.GT.AND P0, PT, R3, 0x8, P3 ;  /* 0x000000080300780c */ /* 0x000fe20001f04270 */
[-C--:B------:R-:W-:Y:S01]  /*5910*/  FMUL R47, R47, R88.reuse ;  /* 0x000000582f2f7220 */ /* 0x080fe20000400000 */
[----:B------:R-:W-:Y:S01]  /*5920*/  F2FP.TF32.F32.PACK_B R5, R5 ;  /* 0x00000005ff05723e */ /* 0x000fe200024050ff */
[-C--:B------:R-:W-:Y:S01]  /*5930*/  FMUL R49, R49, R88.reuse ;  /* 0x0000005831317220 */ /* 0x080fe20000400000 */
[----:B------:R-:W-:Y:S01]  /*5940*/  ISETP.GT.AND P3, PT, R4, 0x30, PT ;  /* 0x000000300400780c */ /* 0x000fe20003f64270 */
[-C--:B------:R-:W-:Y:S01]  /*5950*/  FMUL R51, R51, R88.reuse ;  /* 0x0000005833337220 */ /* 0x080fe20000400000 */
[----:B------:R-:W-:Y:S01]  /*5960*/  F2FP.TF32.F32.PACK_B R85, R85 ;  /* 0x00000055ff55723e */ /* 0x000fe200024050ff */
[-C--:B------:R-:W-:Y:S01]  /*5970*/  FMUL R53, R53, R88.reuse ;  /* 0x0000005835357220 */ /* 0x080fe20000400000 */
[----:B------:R-:W-:Y:S01]  /*5980*/  F2FP.TF32.F32.PACK_B R87, R87 ;  /* 0x00000057ff57723e */ /* 0x000fe200024050ff */
[----:B------:R-:W-:Y:S01]  /*5990*/  FMUL R55, R55, R88 ;  /* 0x0000005837377220 */ /* 0x000fe20000400000 */
[----:B------:R-:W-:-:S02]  /*59a0*/  F2FP.TF32.F32.PACK_B R25, R25 ;  /* 0x00000019ff19723e */ /* 0x000fc400024050ff */
[----:B------:R-:W-:Y:S01]  /*59b0*/  F2FP.TF32.F32.PACK_B R27, R27 ;  /* 0x0000001bff1b723e */ /* 0x000fe200024050ff */
[----:B------:R0:W-:Y:S01]  /*59c0*/  @P0 STG.E desc[UR36][R10.64+0x40], R13 ;  /* 0x0000400d0a000986 */ /* 0x0001e2000c101924 */
[----:B------:R-:W-:Y:S02]  /*59d0*/  ISETP.GT.AND P0, PT, R3, 0x8, P2 ;  /* 0x000000080300780c */ /* 0x000fe40001704270 */
[----:B------:R-:W-:Y:S02]  /*59e0*/  ISETP.GT.AND P2, PT, R4, 0x18, PT ;  /* 0x000000180400780c */ /* 0x000fe40003f44270 */
[----:B------:R-:W-:Y:S02]  /*59f0*/  F2FP.TF32.F32.PACK_B R29, R29 ;  /* 0x0000001dff1d723e */ /* 0x000fe400024050ff */
[----:B------:R-:W-:Y:S02]  /*5a00*/  F2FP.TF32.F32.PACK_B R31, R31 ;  /* 0x0000001fff1f723e */ /* 0x000fe400024050ff */
[----:B------:R-:W-:-:S02]  /*5a10*/  F2FP.TF32.F32.PACK_B R33, R33 ;  /* 0x00000021ff21723e */ /* 0x000fc400024050ff */
[----:B------:R-:W-:Y:S01]  /*5a20*/  F2FP.TF32.F32.PACK_B R35, R35 ;  /* 0x00000023ff23723e */ /* 0x000fe200024050ff */
[----:B0-----:R-:W-:Y:S01]  /*5a30*/  FMUL R13, R70, R88 ;  /* 0x00000058460d7220 */ /* 0x001fe20000400000 */
[----:B------:R-:W-:Y:S01]  /*5a40*/  F2FP.TF32.F32.PACK_B R37, R37 ;  /* 0x00000025ff25723e */ /* 0x000fe200024050ff */
[----:B------:R-:W-:Y:S01]  /*5a50*/  @P0 STG.E desc[UR36][R10.64+0x44], R67 ;  /* 0x000044430a000986 */ /* 0x000fe2000c101924 */
[----:B------:R-:W-:Y:S02]  /*5a60*/  ISETP.GT.AND P0, PT, R3, RZ, P2 ;  /* 0x000000ff0300720c */ /* 0x000fe40001704270 */
[----:B------:R-:W-:Y:S02]  /*5a70*/  F2FP.TF32.F32.PACK_B R13, R13 ;  /* 0x0000000dff0d723e */ /* 0x000fe400024050ff */
[----:B------:R-:W-:Y:S02]  /*5a80*/  F2FP.TF32.F32.PACK_B R39, R39 ;  /* 0x00000027ff27723e */ /* 0x000fe400024050ff */
[----:B------:R-:W-:-:S02]  /*5a90*/  F2FP.TF32.F32.PACK_B R41, R41 ;  /* 0x00000029ff29723e */ /* 0x000fc400024050ff */
[----:B------:R-:W-:Y:S02]  /*5aa0*/  F2FP.TF32.F32.PACK_B R43, R43 ;  /* 0x0000002bff2b723e */ /* 0x000fe400024050ff */
[----:B------:R-:W-:Y:S02]  /*5ab0*/  F2FP.TF32.F32.PACK_B R45, R45 ;  /* 0x0000002dff2d723e */ /* 0x000fe400024050ff */
[----:B------:R-:W-:Y:S01]  /*5ac0*/  F2FP.TF32.F32.PACK_B R47, R47 ;  /* 0x0000002fff2f723e */ /* 0x000fe200024050ff */
[----:B------:R0:W-:Y:S01]  /*5ad0*/  @P0 STG.E desc[UR36][R8.64+0x60], R5 ;  /* 0x0000600508000986 */ /* 0x0001e2000c101924 */
[----:B------:R-:W-:Y:S02]  /*5ae0*/  ISETP.GT.AND P0, PT, R3, RZ, P1 ;  /* 0x000000ff0300720c */ /* 0x000fe40000f04270 */
[----:B------:R-:W-:Y:S02]  /*5af0*/  F2FP.TF32.F32.PACK_B R49, R49 ;  /* 0x00000031ff31723e */ /* 0x000fe400024050ff */
[----:B------:R-:W-:-:S02]  /*5b00*/  F2FP.TF32.F32.PACK_B R51, R51 ;  /* 0x00000033ff33723e */ /* 0x000fc400024050ff */
[----:B------:R-:W-:Y:S02]  /*5b10*/  F2FP.TF32.F32.PACK_B R53, R53 ;  /* 0x00000035ff35723e */ /* 0x000fe400024050ff */
[----:B------:R-:W-:Y:S01]  /*5b20*/  F2FP.TF32.F32.PACK_B R55, R55 ;  /* 0x00000037ff37723e */ /* 0x000fe200024050ff */
[----:B0-----:R-:W-:-:S04]  /*5b30*/  FMUL R5, R72, R88 ;  /* 0x0000005848057220 */ /* 0x001fc80000400000 */
[----:B------:R-:W-:Y:S01]  /*5b40*/  @P0 STG.E desc[UR36][R8.64+0x64], R69 ;  /* 0x0000644508000986 */ /* 0x000fe2000c101924 */
[----:B------:R-:W-:Y:S02]  /*5b50*/  ISETP.GT.AND P0, PT, R3, 0x8, P2 ;  /* 0x000000080300780c */ /* 0x000fe40001704270 */
[----:B------:R-:W-:Y:S02]  /*5b60*/  ISETP.GT.AND P2, PT, R4, 0x20, PT ;  /* 0x000000200400780c */ /* 0x000fe40003f44270 */
[----:B------:R-:W-:-:S09]  /*5b70*/  F2FP.TF32.F32.PACK_B R5, R5 ;  /* 0x00000005ff05723e */ /* 0x000fd200024050ff */
[----:B------:R0:W-:Y:S01]  /*5b80*/  @P0 STG.E desc[UR36][R10.64+0x60], R13 ;  /* 0x0000600d0a000986 */ /* 0x0001e2000c101924 */
[----:B------:R-:W-:Y:S02]  /*5b90*/  ISETP.GT.AND P0, PT, R3, 0x8, P1 ;  /* 0x000000080300780c */ /* 0x000fe40000f04270 */
[----:B------:R-:W-:Y:S01]  /*5ba0*/  ISETP.GT.AND P1, PT, R4, 0x21, PT ;  /* 0x000000210400780c */ /* 0x000fe20003f24270 */
[----:B0-----:R-:W-:-:S10]  /*5bb0*/  FMUL R13, R74, R88 ;  /* 0x000000584a0d7220 */ /* 0x001fd40000400000 */
[----:B------:R-:W-:Y:S01]  /*5bc0*/  @P0 STG.E desc[UR36][R10.64+0x64], R71 ;  /* 0x000064470a000986 */ /* 0x000fe2000c101924 */
[----:B------:R-:W-:Y:S02]  /*5bd0*/  ISETP.GT.AND P0, PT, R3, RZ, P2 ;  /* 0x000000ff0300720c */ /* 0x000fe40001704270 */
[----:B------:R-:W-:-:S11]  /*5be0*/  F2FP.TF32.F32.PACK_B R13, R13 ;  /* 0x0000000dff0d723e */ /* 0x000fd600024050ff */
[----:B------:R0:W-:Y:S01]  /*5bf0*/  @P0 STG.E desc[UR36][R8.64+0x80], R5 ;  /* 0x0000800508000986 */ /* 0x0001e2000c101924 */
[----:B------:R-:W-:Y:S01]  /*5c00*/  ISETP.GT.AND P0, PT, R3, RZ, P1 ;  /* 0x000000ff0300720c */ /* 0x000fe20000f04270 */
[----:B0-----:R-:W-:-:S12]  /*5c10*/  FMUL R5, R76, R88 ;  /* 0x000000584c057220 */ /* 0x001fd80000400000 */
[----:B------:R-:W-:Y:S01]  /*5c20*/  @P0 STG.E desc[UR36][R8.64+0x84], R73 ;  /* 0x0000844908000986 */ /* 0x000fe2000c101924 */
[----:B------:R-:W-:Y:S02]  /*5c30*/  ISETP.GT.AND P0, PT, R3, 0x8, P2 ;  /* 0x000000080300780c */ /* 0x000fe40001704270 */
[----:B------:R-:W-:Y:S02]  /*5c40*/  F2FP.TF32.F32.PACK_B R5, R5 ;  /* 0x00000005ff05723e */ /* 0x000fe400024050ff */
[----:B------:R-:W-:-:S09]  /*5c50*/  ISETP.GT.AND P2, PT, R4, 0x38, PT ;  /* 0x000000380400780c */ /* 0x000fd20003f44270 */
[----:B------:R0:W-:Y:S01]  /*5c60*/  @P0 STG.E desc[UR36][R10.64+0x80], R13 ;  /* 0x0000800d0a000986 */ /* 0x0001e2000c101924 */
[----:B------:R-:W-:Y:S01]  /*5c70*/  ISETP.GT.AND P0, PT, R3, 0x8, P1 ;  /* 0x000000080300780c */ /* 0x000fe20000f04270 */
[----:B0-----:R-:W-:-:S12]  /*5c80*/  FMUL R13, R78, R88 ;  /* 0x000000584e0d7220 */ /* 0x001fd80000400000 */
        /* <DEDUP_REMOVED lines=8> */
[----:B------:R-:W-:-:S11]  /*5d10*/  F2FP.TF32.F32.PACK_B R5, R5 ;  /* 0x00000005ff05723e */ /* 0x000fd600024050ff */
[----:B------:R0:W-:Y:S01]  /*5d20*/  @P0 STG.E desc[UR36][R10.64+0xa0], R13 ;  /* 0x0000a00d0a000986 */ /* 0x0001e2000c101924 */
[C---:B------:R-:W-:Y:S02]  /*5d30*/  ISETP.GT.AND P0, PT, R3.reuse, 0x8, P4 ;  /* 0x000000080300780c */ /* 0x040fe40002704270 */
[----:B------:R-:W-:Y:S01]  /*5d40*/  ISETP.GT.AND P4, PT, R3, 0x8, P2 ;  /* 0x000000080300780c */ /* 0x000fe20001784270 */
[----:B0-----:R-:W-:-:S10]  /*5d50*/  FMUL R13, R82, R88 ;  /* 0x00000058520d7220 */ /* 0x001fd40000400000 */
[----:B------:R-:W-:Y:S01]  /*5d60*/  @P0 STG.E desc[UR36][R10.64+0xa4], R79 ;  /* 0x0000a44f0a000986 */ /* 0x000fe2000c101924 */
[----:B------:R-:W-:Y:S02]  /*5d70*/  ISETP.GT.AND P0, PT, R3, RZ, P3 ;  /* 0x000000ff0300720c */ /* 0x000fe40001f04270 */
[----:B------:R-:W-:-:S11]  /*5d80*/  F2FP.TF32.F32.PACK_B R13, R13 ;  /* 0x0000000dff0d723e */ /* 0x000fd600024050ff */
[----:B------:R0:W-:Y:S01]  /*5d90*/  @P0 STG.E desc[UR36][R8.64+0xc0], R5 ;  /* 0x0000c00508000986 */ /* 0x0001e2000c101924 */
[----:B------:R-:W-:-:S04]  /*5da0*/  ISETP.GT.AND P0, PT, R4, 0x31, PT ;  /* 0x000000310400780c */ /* 0x000fc80003f04270 */
[----:B------:R-:W-:Y:S01]  /*5db0*/  ISETP.GT.AND P1, PT, R3, RZ, P0 ;  /* 0x000000ff0300720c */ /* 0x000fe20000724270 */
[----:B0-----:R-:W-:-:S05]  /*5dc0*/  FMUL R5, R84, R88 ;  /* 0x0000005854057220 */ /* 0x001fca0000400000 */
[----:B------:R-:W-:-:S07]  /*5dd0*/  F2FP.TF32.F32.PACK_B R5, R5 ;  /* 0x00000005ff05723e */ /* 0x000fce00024050ff */
[----:B------:R-:W-:Y:S01]  /*5de0*/  @P1 STG.E desc[UR36][R8.64+0xc4], R81 ;  /* 0x0000c45108001986 */ /* 0x000fe2000c101924 */
[----:B------:R-:W-:-:S13]  /*5df0*/  ISETP.GT.AND P1, PT, R3, 0x8, P3 ;  /* 0x000000080300780c */ /* 0x000fda0001f24270 */
[----:B------:R0:W-:Y:S01]  /*5e00*/  @P1 STG.E desc[UR36][R10.64+0xc0], R13 ;  /* 0x0000c00d0a001986 */ /* 0x0001e2000c101924 */
[----:B------:R-:W-:-:S13]  /*5e10*/  ISETP.GT.AND P1, PT, R3, 0x8, P0 ;  /* 0x000000080300780c */ /* 0x000fda0000724270 */
[----:B------:R-:W-:Y:S01]  /*5e20*/  @P1 STG.E desc[UR36][R10.64+0xc4], R83 ;  /* 0x0000c4530a001986 */ /* 0x000fe2000c101924 */
[----:B------:R-:W-:-:S05]  /*5e30*/  IADD3 R14, P1, R91, R10, RZ ;  /* 0x0000000a5b0e7210 */ /* 0x000fca0007f3e0ff */
[----:B------:R-:W-:Y:S01]  /*5e40*/  IMAD.X R15, R23, 0x1, R11, P1 ;  /* 0x00000001170f7824 */ /* 0x000fe200008e060b */
[----:B------:R-:W-:-:S13]  /*5e50*/  ISETP.GT.AND P1, PT, R3, RZ, P2 ;  /* 0x000000ff0300720c */ /* 0x000fda0001724270 */
[----:B------:R1:W-:Y:S01]  /*5e60*/  @P1 STG.E desc[UR36][R8.64+0xe0], R5 ;  /* 0x0000e00508001986 */ /* 0x0003e2000c101924 */
[----:B------:R-:W-:-:S05]  /*5e70*/  IADD3 R20, P1, R91, R10, RZ ;  /* 0x0000000a5b147210 */ /* 0x000fca0007f3e0ff */
[----:B------:R-:W-:Y:S01]  /*5e80*/  IMAD.X R21, R23, 0x1, R11, P1 ;  /* 0x0000000117157824 */ /* 0x000fe200008e060b */
[----:B------:R-:W-:-:S05]  /*5e90*/  IADD3 R12, P1, R91, R8, RZ ;  /* 0x000000085b0c7210 */ /* 0x000fca0007f3e0ff */
[----:B0-----:R-:W-:Y:S01]  /*5ea0*/  IMAD.X R13, R23, 0x1, R9, P1 ;  /* 0x00000001170d7824 */ /* 0x001fe200008e0609 */
[----:B------:R-:W-:Y:S01]  /*5eb0*/  ISETP.GT.AND P1, PT, R4, 0x39, PT ;  /* 0x000000390400780c */ /* 0x000fe20003f24270 */
[-C--:B-1----:R-:W-:Y:S01]  /*5ec0*/  FMUL R5, R86, R88.reuse ;  /* 0x0000005856057220 */ /* 0x082fe20000400000 */
[----:B------:R-:W-:Y:S02]  /*5ed0*/  FMUL R23, R24, R88 ;  /* 0x0000005818177220 */ /* 0x000fe40000400000 */
[----:B------:R-:W-:Y:S02]  /*5ee0*/  ISETP.GT.AND P5, PT, R3, RZ, P1 ;  /* 0x000000ff0300720c */ /* 0x000fe40000fa4270 */
[----:B------:R-:W-:Y:S02]  /*5ef0*/  F2FP.TF32.F32.PACK_B R5, R5 ;  /* 0x00000005ff05723e */ /* 0x000fe400024050ff */
[----:B------:R-:W-:-:S09]  /*5f00*/  F2FP.TF32.F32.PACK_B R23, R23 ;  /* 0x00000017ff17723e */ /* 0x000fd200024050ff */
[----:B------:R-:W-:Y:S01]  /*5f10*/  @P5 STG.E desc[UR36][R8.64+0xe4], R85 ;  /* 0x0000e45508005986 */ /* 0x000fe2000c101924 */
[----:B------:R-:W-:-:S03]  /*5f20*/  ISETP.GT.AND P5, PT, R4, 0x1, PT ;  /* 0x000000010400780c */ /* 0x000fc60003fa4270 */
[----:B------:R0:W-:Y:S01]  /*5f30*/  @P4 STG.E desc[UR36][R10.64+0xe0], R5 ;  /* 0x0000e0050a004986 */ /* 0x0001e2000c101924 */
[C---:B------:R-:W-:Y:S02]  /*5f40*/  ISETP.GT.AND P4, PT, R3.reuse, 0x8, P1 ;  /* 0x000000080300780c */ /* 0x040fe40000f84270 */
[----:B------:R-:W-:Y:S01]  /*5f50*/  ISETP.GT.AND P5, PT, R3, 0x80, P5 ;  /* 0x000000800300780c */ /* 0x000fe20002fa4270 */
[----:B0-----:R-:W-:-:S10]  /*5f60*/  FMUL R5, R26, R88 ;  /* 0x000000581a057220 */ /* 0x001fd40000400000 */
[----:B------:R0:W-:Y:S01]  /*5f70*/  @P4 STG.E desc[UR36][R10.64+0xe4], R87 ;  /* 0x0000e4570a004986 */ /* 0x0001e2000c101924 */
[C---:B------:R-:W-:Y:S01]  /*5f80*/  ISETP.GT.AND P4, PT, R3.reuse, 0x80, P6 ;  /* 0x000000800300780c */ /* 0x040fe20003784270 */
[----:B------:R-:W-:Y:S01]  /*5f90*/  @P5 IMAD.MOV.U32 R8, RZ, RZ, R12 ;  /* 0x000000ffff085224 */ /* 0x000fe200078e000c */
[----:B------:R-:W-:Y:S01]  /*5fa0*/  ISETP.GT.AND P6, PT, R3, 0x88, P6 ;  /* 0x000000880300780c */ /* 0x000fe200037c4270 */
[----:B------:R-:W-:Y:S01]  /*5fb0*/  @P5 IMAD.MOV.U32 R9, RZ, RZ, R13 ;  /* 0x000000ffff095224 */ /* 0x000fe200078e000d */
[----:B------:R-:W-:Y:S01]  /*5fc0*/  F2FP.TF32.F32.PACK_B R5, R5 ;  /* 0x00000005ff05723e */ /* 0x000fe200024050ff */
[----:B0-----:R-:W-:-:S08]  /*5fd0*/  FMUL R11, R28, R88 ;  /* 0x000000581c0b7220 */ /* 0x001fd00000400000 */
[----:B------:R-:W-:Y:S01]  /*5fe0*/  @P4 STG.E desc[UR36][R12.64], R23 ;  /* 0x000000170c004986 */ /* 0x000fe2000c101924 */
[----:B------:R-:W-:Y:S02]  /*5ff0*/  ISETP.NE.AND P4, PT, R56, RZ, PT ;  /* 0x000000ff3800720c */ /* 0x000fe40003f85270 */
[----:B------:R-:W-:Y:S01]  /*6000*/  F2FP.TF32.F32.PACK_B R11, R11 ;  /* 0x0000000bff0b723e */ /* 0x000fe200024050ff */
[----:B------:R-:W-:Y:S01]  /*6010*/  @P5 STG.E desc[UR36][R8.64+0x4], R25 ;  /* 0x0000041908005986 */ /* 0x000fe2000c101924 */
[----:B------:R-:W-:-:S03]  /*6020*/  ISETP.NE.AND P5, PT, R57, RZ, PT ;  /* 0x000000ff3900720c */ /* 0x000fc60003fa5270 */
[----:B------:R0:W-:Y:S01]  /*6030*/  @P6 STG.E desc[UR36][R14.64], R5 ;  /* 0x000000050e006986 */ /* 0x0001e2000c101924 */
[----:B------:R-:W-:-:S04]  /*6040*/  ISETP.GT.AND P6, PT, R4, 0x1, PT ;  /* 0x000000010400780c */ /* 0x000fc80003fc4270 */
[----:B------:R-:W-:Y:S01]  /*6050*/  ISETP.GT.AND P6, PT, R3, 0x88, P6 ;  /* 0x000000880300780c */ /* 0x000fe200037c4270 */
[-C--:B0-----:R-:W-:Y:S01]  /*6060*/  FMUL R5, R30, R88.reuse ;  /* 0x000000581e057220 */ /* 0x081fe20000400000 */
[----:B------:R-:W-:-:S04]  /*6070*/  FMUL R15, R50, R88 ;  /* 0x00000058320f7220 */ /* 0x000fc80000400000 */
[----:B------:R-:W-:-:S07]  /*6080*/  F2FP.TF32.F32.PACK_B R5, R5 ;  /* 0x00000005ff05723e */ /* 0x000fce00024050ff */
[----:B------:R0:W-:Y:S01]  /*6090*/  @P6 STG.E desc[UR36][R20.64+0x4], R27 ;  /* 0x0000041b14006986 */ /* 0x0001e2000c101924 */
[----:B------:R-:W-:Y:S02]  /*60a0*/  ISETP.GT.AND P6, PT, R4, 0x8, PT ;  /* 0x000000080400780c */ /* 0x000fe40003fc4270 */
[----:B------:R-:W-:Y:S02]  /*60b0*/  F2FP.TF32.F32.PACK_B R15, R15 ;  /* 0x0000000fff0f723e */ /* 0x000fe400024050ff */
[----:B------:R-:W-:Y:S01]  /*60c0*/  ISETP.GT.AND P6, PT, R3, 0x80, P6 ;  /* 0x000000800300780c */ /* 0x000fe200037c4270 */
[----:B0-----:R-:W-:-:S05]  /*60d0*/  FMUL R21, R52, R88 ;  /* 0x0000005834157220 */ /* 0x001fca0000400000 */
[----:B------:R-:W-:-:S07]  /*60e0*/  F2FP.TF32.F32.PACK_B R21, R21 ;  /* 0x00000015ff15723e */ /* 0x000fce00024050ff */
[----:B------:R-:W-:Y:S02]  /*60f0*/  @P6 IMAD.MOV.U32 R8, RZ, RZ, R12 ;  /* 0x000000ffff086224 */ /* 0x000fe400078e000c */
[----:B------:R-:W-:-:S05]  /*6100*/  @P6 IMAD.MOV.U32 R9, RZ, RZ, R13 ;  /* 0x000000ffff096224 */ /* 0x000fca00078e000d */
[----:B------:R0:W-:Y:S01]  /*6110*/  @P6 STG.E desc[UR36][R8.64+0x20], R11 ;  /* 0x0000200b08006986 */ /* 0x0001e2000c101924 */
[----:B------:R-:W-:-:S04]  /*6120*/  ISETP.GT.AND P6, PT, R4, 0x9, PT ;  /* 0x000000090400780c */ /* 0x000fc80003fc4270 */
[----:B------:R-:W-:Y:S01]  /*6130*/  ISETP.GT.AND P6, PT, R3, 0x80, P6 ;  /* 0x000000800300780c */ /* 0x000fe200037c4270 */
[----:B0-----:R-:W-:-:S05]  /*6140*/  FMUL R11, R32, R88 ;  /* 0x00000058200b7220 */ /* 0x001fca0000400000 */
[----:B------:R-:W-:-:S07]  /*6150*/  F2FP.TF32.F32.PACK_B R11, R11 ;  /* 0x0000000bff0b723e */ /* 0x000fce00024050ff */
[----:B------:R-:W-:Y:S02]  /*6160*/  @P6 IMAD.MOV.U32 R8, RZ, RZ, R12 ;  /* 0x000000ffff086224 */ /* 0x000fe400078e000c */
[----:B------:R-:W-:-:S05]  /*6170*/  @P6 IMAD.MOV.U32 R9, RZ, RZ, R13 ;  /* 0x000000ffff096224 */ /* 0x000fca00078e000d */
[----:B------:R-:W-:Y:S01]  /*6180*/  @P6 STG.E desc[UR36][R8.64+0x24], R29 ;  /* 0x0000241d08006986 */ /* 0x000fe2000c101924 */
[----:B------:R-:W-:-:S04]  /*6190*/  ISETP.GT.AND P6, PT, R4, 0x8, PT ;  /* 0x000000080400780c */ /* 0x000fc80003fc4270 */
[----:B------:R-:W-:-:S13]  /*61a0*/  ISETP.GT.AND P6, PT, R3, 0x88, P6 ;  /* 0x000000880300780c */ /* 0x000fda00037c4270 */
[----:B------:R0:W-:Y:S01]  /*61b0*/  @P6 STG.E desc[UR36][R6.64+0x20], R5 ;  /* 0x0000200506006986 */ /* 0x0001e2000c101924 */
[----:B------:R-:W-:-:S04]  /*61c0*/  ISETP.GT.AND P6, PT, R4, 0x9, PT ;  /* 0x000000090400780c */ /* 0x000fc80003fc4270 */
[----:B------:R-:W-:Y:S01]  /*61d0*/  ISETP.GT.AND P6, PT, R3, 0x88, P6 ;  /* 0x000000880300780c */ /* 0x000fe200037c4270 */
[----:B0-----:R-:W-:-:S05]  /*61e0*/  FMUL R5, R34, R88 ;  /* 0x0000005822057220 */ /* 0x001fca0000400000 */
[----:B------:R-:W-:-:S07]  /*61f0*/  F2FP.TF32.F32.PACK_B R5, R5 ;  /* 0x00000005ff05723e */ /* 0x000fce00024050ff */
[----:B------:R-:W-:Y:S01]  /*6200*/  @P6 STG.E desc[UR36][R6.64+0x24], R31 ;  /* 0x0000241f06006986 */ /* 0x000fe2000c101924 */
[----:B------:R-:W-:-:S04]  /*6210*/  ISETP.GT.AND P6, PT, R4, 0x10, PT ;  /* 0x000000100400780c */ /* 0x000fc80003fc4270 */
[----:B------:R-:W-:-:S13]  /*6220*/  ISETP.GT.AND P6, PT, R3, 0x80, P6 ;  /* 0x000000800300780c */ /* 0x000fda00037c4270 */
        /* <DEDUP_REMOVED lines=54> */
[----:B------:R0:W-:Y:S01]  /*6590*/  @P6 STG.E desc[UR36][R6.64+0x80], R5 ;  /* 0x0000800506006986 */ /* 0x0001e2000c101924 */
[----:B------:R-:W-:-:S04]  /*65a0*/  ISETP.GT.AND P6, PT, R4, 0x21, PT ;  /* 0x000000210400780c */ /* 0x000fc80003fc4270 */
[----:B------:R-:W-:-:S13]  /*65b0*/  ISETP.GT.AND P6, PT, R3, 0x88, P6 ;  /* 0x000000880300780c */ /* 0x000fda00037c4270 */
[----:B------:R-:W-:Y:S02]  /*65c0*/  @P6 IMAD.MOV.U32 R4, RZ, RZ, R6 ;  /* 0x000000ffff046224 */ /* 0x000fe400078e0006 */
[----:B0-----:R-:W-:-:S05]  /*65d0*/  @P6 IMAD.MOV.U32 R5, RZ, RZ, R7 ;  /* 0x000000ffff056224 */ /* 0x001fca00078e0007 */
[----:B------:R0:W-:Y:S01]  /*65e0*/  @P6 STG.E desc[UR36][R4.64+0x84], R43 ;  /* 0x0000842b04006986 */ /* 0x0001e2000c101924 */
[C---:B------:R-:W-:Y:S02]  /*65f0*/  ISETP.GT.AND P6, PT, R3.reuse, 0x80, P5 ;  /* 0x000000800300780c */ /* 0x040fe40002fc4270 */
[----:B------:R-:W-:-:S11]  /*6600*/  ISETP.GT.AND P5, PT, R3, 0x88, P5 ;  /* 0x000000880300780c */ /* 0x000fd60002fa4270 */
[----:B0-----:R-:W-:Y:S02]  /*6610*/  @P6 IMAD.MOV.U32 R4, RZ, RZ, R12 ;  /* 0x000000ffff046224 */ /* 0x001fe400078e000c */
[----:B------:R-:W-:-:S05]  /*6620*/  @P6 IMAD.MOV.U32 R5, RZ, RZ, R13 ;  /* 0x000000ffff056224 */ /* 0x000fca00078e000d */
[----:B------:R0:W-:Y:S01]  /*6630*/  @P6 STG.E desc[UR36][R4.64+0xa0], R9 ;  /* 0x0000a00904006986 */ /* 0x0001e2000c101924 */
[C---:B------:R-:W-:Y:S02]  /*6640*/  ISETP.GT.AND P6, PT, R3.reuse, 0x80, P4 ;  /* 0x000000800300780c */ /* 0x040fe400027c4270 */
[----:B------:R-:W-:Y:S01]  /*6650*/  ISETP.GT.AND P4, PT, R3, 0x88, P4 ;  /* 0x000000880300780c */ /* 0x000fe20002784270 */
[----:B0-----:R-:W-:-:S10]  /*6660*/  FMUL R9, R48, R88 ;  /* 0x0000005830097220 */ /* 0x001fd40000400000 */
[----:B------:R-:W-:Y:S02]  /*6670*/  @P6 IMAD.MOV.U32 R4, RZ, RZ, R12 ;  /* 0x000000ffff046224 */ /* 0x000fe400078e000c */
[----:B------:R-:W-:Y:S01]  /*6680*/  @P6 IMAD.MOV.U32 R5, RZ, RZ, R13 ;  /* 0x000000ffff056224 */ /* 0x000fe200078e000d */
[----:B------:R-:W-:-:S04]  /*6690*/  F2FP.TF32.F32.PACK_B R9, R9 ;  /* 0x00000009ff09723e */ /* 0x000fc800024050ff */
[----:B------:R0:W-:Y:S02]  /*66a0*/  @P6 STG.E desc[UR36][R4.64+0xa4], R45 ;  /* 0x0000a42d04006986 */ /* 0x0001e4000c101924 */
[----:B0-----:R-:W-:Y:S02]  /*66b0*/  @P5 IMAD.MOV.U32 R4, RZ, RZ, R6 ;  /* 0x000000ffff045224 */ /* 0x001fe400078e0006 */
[----:B------:R-:W-:-:S05]  /*66c0*/  @P5 IMAD.MOV.U32 R5, RZ, RZ, R7 ;  /* 0x000000ffff055224 */ /* 0x000fca00078e0007 */
[----:B------:R0:W-:Y:S01]  /*66d0*/  @P5 STG.E desc[UR36][R4.64+0xa0], R11 ;  /* 0x0000a00b04005986 */ /* 0x0001e2000c101924 */
[C---:B------:R-:W-:Y:S02]  /*66e0*/  ISETP.GT.AND P5, PT, R3.reuse, 0x80, P3 ;  /* 0x000000800300780c */ /* 0x040fe40001fa4270 */
[----:B------:R-:W-:Y:S01]  /*66f0*/  ISETP.GT.AND P3, PT, R3, 0x88, P3 ;  /* 0x000000880300780c */ /* 0x000fe20001f64270 */
[----:B0-----:R-:W-:Y:S02]  /*6700*/  @P4 IMAD.MOV.U32 R4, RZ, RZ, R6 ;  /* 0x000000ffff044224 */ /* 0x001fe400078e0006 */
[----:B------:R-:W-:Y:S01]  /*6710*/  FMUL R11, R54, R88 ;  /* 0x00000058360b7220 */ /* 0x000fe20000400000 */
[----:B------:R-:W-:-:S04]  /*6720*/  @P4 IMAD.MOV.U32 R5, RZ, RZ, R7 ;  /* 0x000000ffff054224 */ /* 0x000fc800078e0007 */
[----:B------:R-:W-:Y:S01]  /*6730*/  F2FP.TF32.F32.PACK_B R11, R11 ;  /* 0x0000000bff0b723e */ /* 0x000fe200024050ff */
[----:B------:R0:W-:Y:S01]  /*6740*/  @P4 STG.E desc[UR36][R4.64+0xa4], R47 ;  /* 0x0000a42f04004986 */ /* 0x0001e2000c101924 */
[C---:B------:R-:W-:Y:S02]  /*6750*/  ISETP.GT.AND P4, PT, R3.reuse, 0x80, P0 ;  /* 0x000000800300780c */ /* 0x040fe40000784270 */
[----:B------:R-:W-:Y:S01]  /*6760*/  ISETP.GT.AND P0, PT, R3, 0x88, P0 ;  /* 0x000000880300780c */ /* 0x000fe20000704270 */
[----:B0-----:R-:W-:Y:S02]  /*6770*/  @P5 IMAD.MOV.U32 R4, RZ, RZ, R12 ;  /* 0x000000ffff045224 */ /* 0x001fe400078e000c */
[----:B------:R-:W-:-:S05]  /*6780*/  @P5 IMAD.MOV.U32 R5, RZ, RZ, R13 ;  /* 0x000000ffff055224 */ /* 0x000fca00078e000d */
        /* <DEDUP_REMOVED lines=10> */
[----:B------:R0:W-:Y:S02]  /*6830*/  @P3 STG.E desc[UR36][R4.64+0xc0], R15 ;  /* 0x0000c00f04003986 */ /* 0x0001e4000c101924 */
[----:B0-----:R-:W-:Y:S02]  /*6840*/  @P0 IMAD.MOV.U32 R4, RZ, RZ, R6 ;  /* 0x000000ffff040224 */ /* 0x001fe400078e0006 */
[----:B------:R-:W-:-:S05]  /*6850*/  @P0 IMAD.MOV.U32 R5, RZ, RZ, R7 ;  /* 0x000000ffff050224 */ /* 0x000fca00078e0007 */
[----:B------:R0:W-:Y:S02]  /*6860*/  @P0 STG.E desc[UR36][R4.64+0xc4], R51 ;  /* 0x0000c43304000986 */ /* 0x0001e4000c101924 */
[----:B0-----:R-:W-:Y:S02]  /*6870*/  @P5 IMAD.MOV.U32 R4, RZ, RZ, R12 ;  /* 0x000000ffff045224 */ /* 0x001fe400078e000c */
[----:B------:R-:W-:-:S05]  /*6880*/  @P5 IMAD.MOV.U32 R5, RZ, RZ, R13 ;  /* 0x000000ffff055224 */ /* 0x000fca00078e000d */
[----:B------:R0:W-:Y:S04]  /*6890*/  @P5 STG.E desc[UR36][R4.64+0xe0], R21 ;  /* 0x0000e01504005986 */ /* 0x0001e8000c101924 */
[----:B------:R1:W-:Y:S01]  /*68a0*/  @P4 STG.E desc[UR36][R12.64+0xe4], R53 ;  /* 0x0000e4350c004986 */ /* 0x0003e2000c101924 */
[----:B0-----:R-:W-:Y:S02]  /*68b0*/  @P2 IMAD.MOV.U32 R4, RZ, RZ, R6 ;  /* 0x000000ffff042224 */ /* 0x001fe400078e0006 */
[----:B------:R-:W-:-:S05]  /*68c0*/  @P2 IMAD.MOV.U32 R5, RZ, RZ, R7 ;  /* 0x000000ffff052224 */ /* 0x000fca00078e0007 */
[----:B------:R1:W-:Y:S04]  /*68d0*/  @P2 STG.E desc[UR36][R4.64+0xe0], R11 ;  /* 0x0000e00b04002986 */ /* 0x0003e8000c101924 */
[----:B------:R1:W-:Y:S02]  /*68e0*/  @P1 STG.E desc[UR36][R6.64+0xe4], R55 ;  /* 0x0000e43706001986 */ /* 0x0003e4000c101924 */
.L_x_152:
[----:B------:R-:W-:Y:S05]  /*68f0*/  BSYNC B0 ;  /* 0x0000000000007941 */ /* 0x000fea0003800000 */
.L_x_28:
[----:B------:R-:W-:Y:S01]  /*6900*/  ULDC UR4, c[0x0][0xc] ;  /* 0x0000030000047ab9 */ /* 0x000fe20000000800 */
[----:B------:R-:W-:Y:S01]  /*6910*/  ULDC UR5, c[0x0][0x10] ;  /* 0x0000040000057ab9 */ /* 0x000fe20000000800 */
[----:B------:R-:W2:Y:S01]  /*6920*/  LDC R3, c[0x0][0x14] ;  /* 0x00000500ff037b82 */ /* 0x000ea20000000800 */
[----:B------:R-:W-:Y:S01]  /*6930*/  UIMAD.WIDE.U32 UR4, UR4, UR5, URZ ;  /* 0x00000005040472a5 */ /* 0x000fe2000f8e003f */
[----:B------:R-:W-:Y:S02]  /*6940*/  IMAD.MOV.U32 R90, RZ, RZ, -0x1 ;  /* 0xffffffffff5a7424 */ /* 0x000fe400078e00ff */
[----:B------:R-:W-:-:S03]  /*6950*/  IMAD.MOV.U32 R23, RZ, RZ, -0x1 ;  /* 0xffffffffff177424 */ /* 0x000fc600078e00ff */
[----:B--2---:R-:W-:-:S04]  /*6960*/  IMAD.WIDE.U32 R16, R3, UR4, R16 ;  /* 0x0000000403107c25 */ /* 0x004fc8000f8e0010 */
[----:B------:R-:W-:Y:S01]  /*6970*/  IMAD R3, R3, UR5, RZ ;  /* 0x0000000503037c24 */ /* 0x000fe2000f8e02ff */
[----:B------:R-:W-:Y:S02]  /*6980*/  ULDC.64 UR4, c[0x0][0x650] ;  /* 0x0001940000047ab9 */ /* 0x000fe40000000a00 */
[----:B------:R-:W-:Y:S01]  /*6990*/  ISETP.GE.U32.AND P0, PT, R16, UR4, PT ;  /* 0x0000000410007c0c */ /* 0x000fe2000bf06070 */
[--C-:B------:R-:W-:Y:S01]  /*69a0*/  IMAD.IADD R17, R17, 0x1, R3.reuse ;  /* 0x0000000111117824 */ /* 0x100fe200078e0203 */
[----:B------:R-:W-:-:S04]  /*69b0*/  PRMT R3, RZ, 0x7610, R3 ;  /* 0x00007610ff037816 */ /* 0x000fc80000000003 */
[----:B------:R-:W-:-:S13]  /*69c0*/  ISETP.GE.U32.AND.EX P0, PT, R17, UR5, PT, P0 ;  /* 0x0000000511007c0c */ /* 0x000fda000bf06100 */
[----:B------:R-:W-:Y:S05]  /*69d0*/  @P0 BRA `(.L_x_153) ;  /* 0x0000000400640947 */ /* 0x000fea0003800000 */
[----:B-1----:R-:W1:Y:S01]  /*69e0*/  S2R R12, SR_CTAID.X ;  /* 0x00000000000c7919 */ /* 0x002e620000002500 */
[----:B0-----:R-:W0:Y:S01]  /*69f0*/  LDC.64 R10, c[0x0][0x628] ;  /* 0x00018a00ff0a7b82 */ /* 0x001e220000000a00 */
[----:B------:R-:W-:Y:S01]  /*6a00*/  ULDC UR4, c[0x0][0x150] ;  /* 0x0000540000047ab9 */ /* 0x000fe20000000800 */
[----:B----4-:R-:W-:Y:S01]  /*6a10*/  IMAD.MOV.U32 R8, RZ, RZ, R16 ;  /* 0x000000ffff087224 */ /* 0x010fe200078e0010 */
[----:B------:R-:W2:Y:S01]  /*6a20*/  S2R R24, SR_CTAID.Y ;  /* 0x0000000000187919 */ /* 0x000ea20000002600 */
[----:B------:R-:W-:-:S04]  /*6a30*/  IMAD.MOV.U32 R9, RZ, RZ, R17 ;  /* 0x000000ffff097224 */ /* 0x000fc800078e0011 */
[----:B------:R-:W4:Y:S08]  /*6a40*/  LDC R21, c[0x0][0x144] ;  /* 0x00005100ff157b82 */ /* 0x000f300000000800 */
[----:B------:R-:W2:Y:S08]  /*6a50*/  LDC R0, c[0x0][0x630] ;  /* 0x00018c00ff007b82 */ /* 0x000eb00000000800 */
[----:B---3--:R-:W3:Y:S01]  /*6a60*/  LDC.64 R14, c[0x0][0x620] ;  /* 0x00018800ff0e7b82 */ /* 0x008ee20000000a00 */
[----:B0-----:R-:W-:-:S04]  /*6a70*/  ISETP.NE.U32.AND P0, PT, R10, RZ, PT ;  /* 0x000000ff0a00720c */ /* 0x001fc80003f05070 */
[----:B------:R-:W-:Y:S02]  /*6a80*/  ISETP.NE.AND.EX P0, PT, R11, RZ, PT, P0 ;  /* 0x000000ff0b00720c */ /* 0x000fe40003f05300 */
[----:B-1----:R-:W-:-:S05]  /*6a90*/  I2FP.F32.U32 R3, R12 ;  /* 0x0000000c00037245 */ /* 0x002fca0000201000 */
[----:B------:R-:W-:-:S04]  /*6aa0*/  FMUL R3, R3, UR4 ;  /* 0x0000000403037c20 */ /* 0x000fc80008400000 */
[----:B------:R0:W1:Y:S02]  /*6ab0*/  F2I.U32.TRUNC.NTZ R20, R3 ;  /* 0x0000000300147305 */ /* 0x000064000020f000 */
[----:B--2-4-:R-:W-:Y:S05]  /*6ac0*/  @!P0 BRA `(.L_x_154) ;  /* 0x0000000000288947 */ /* 0x014fea0003800000 */
[----:B0-----:R-:W0:Y:S02]  /*6ad0*/  LDC R3, c[0x0][0x634] ;  /* 0x00018d00ff037b82 */ /* 0x001e240000000800 */
        /* <DEDUP_REMOVED lines=9> */
.L_x_154:
[----:B------:R-:W2:Y:S01]  /*6b70*/  LDC.64 R28, c[0x0][0x640] ;  /* 0x00019000ff1c7b82 */ /* 0x000ea20000000a00 */
[-CC-:B------:R-:W-:Y:S01]  /*6b80*/  SHF.R.U64 R23, R8, R0.reuse, R9.reuse ;  /* 0x0000000008177219 */ /* 0x180fe20000001209 */
[----:B-1----:R-:W-:Y:S01]  /*6b90*/  IMAD.MOV R20, RZ, RZ, -R20 ;  /* 0x000000ffff147224 */ /* 0x002fe200078e0a14 */
[----:B------:R-:W-:Y:S01]  /*6ba0*/  SHF.R.U32.HI R0, RZ, R0, R9 ;  /* 0x00000000ff007219 */ /* 0x000fe20000011609 */
[----:B------:R-:W-:Y:S01]  /*6bb0*/  ULDC UR4, c[0x0][0x154] ;  /* 0x0000550000047ab9 */ /* 0x000fe20000000800 */
[----:B0-----:R-:W-:Y:S01]  /*6bc0*/  IADD3 R3, P0, RZ, -R23, RZ ;  /* 0x80000017ff037210 */ /* 0x001fe20007f1e0ff */
[----:B------:R-:W-:Y:S02]  /*6bd0*/  IMAD R21, R21, R20, R12 ;  /* 0x0000001415157224 */ /* 0x000fe400078e020c */
[----:B------:R-:W0:Y:S01]  /*6be0*/  LDC R6, c[0x0][0x618] ;  /* 0x00018600ff067b82 */ /* 0x000e220000000800 */
[----:B------:R-:W-:Y:S02]  /*6bf0*/  IMAD.MOV.U32 R7, RZ, RZ, 0x1 ;  /* 0x00000001ff077424 */ /* 0x000fe400078e00ff */
[----:B------:R-:W-:-:S04]  /*6c00*/  IMAD.X R5, RZ, RZ, ~R0, P0 ;  /* 0x000000ffff057224 */ /* 0x000fc800000e0e00 */
[-C--:B---3--:R-:W-:Y:S01]  /*6c10*/  IMAD R0, R5, R14.reuse, RZ ;  /* 0x0000000e05007224 */ /* 0x088fe200078e02ff */
[----:B------:R-:W1:Y:S01]  /*6c20*/  LDC R8, c[0x0][0x608] ;  /* 0x00018200ff087b82 */ /* 0x000e620000000800 */
[----:B------:R-:W-:-:S04]  /*6c30*/  IMAD.WIDE.U32 R4, R3, R14, R16 ;  /* 0x0000000e03047225 */ /* 0x000fc800078e0010 */
[----:B------:R-:W-:Y:S01]  /*6c40*/  IMAD R3, R3, R15, R0 ;  /* 0x0000000f03037224 */ /* 0x000fe200078e0200 */
[----:B------:R-:W-:Y:S02]  /*6c50*/  I2FP.F32.U32 R0, R24 ;  /* 0x0000001800007245 */ /* 0x000fe40000201000 */
[----:B------:R-:W3:Y:S01]  /*6c60*/  LDC R26, c[0x0][0x658] ;  /* 0x00019600ff1a7b82 */ /* 0x000ee20000000800 */
[----:B------:R-:W-:Y:S01]  /*6c70*/  IMAD.IADD R3, R5, 0x1, R3 ;  /* 0x0000000105037824 */ /* 0x000fe200078e0203 */
[----:B--2---:R-:W-:Y:S01]  /*6c80*/  ISETP.NE.U32.AND P0, PT, R28, RZ, PT ;  /* 0x000000ff1c00720c */ /* 0x004fe20003f05070 */
[----:B------:R-:W-:Y:S01]  /*6c90*/  FMUL R0, R0, UR4 ;  /* 0x0000000400007c20 */ /* 0x000fe20008400000 */
[----:B------:R-:W-:Y:S02]  /*6ca0*/  IMAD.MOV.U32 R5, RZ, RZ, -0x1 ;  /* 0xffffffffff057424 */ /* 0x000fe400078e00ff */
[----:B------:R-:W-:Y:S01]  /*6cb0*/  ISETP.NE.AND.EX P0, PT, R29, RZ, PT, P0 ;  /* 0x000000ff1d00720c */ /* 0x000fe20003f05300 */
[----:B------:R2:W4:Y:S01]  /*6cc0*/  F2I.U32.TRUNC.NTZ R13, R0 ;  /* 0x00000000000d7305 */ /* 0x000522000020f000 */
[----:B------:R-:W2:Y:S01]  /*6cd0*/  LDC R15, c[0x0][0x148] ;  /* 0x00005200ff0f7b82 */ /* 0x000ea20000000800 */
[----:B0-----:R-:W-:-:S02]  /*6ce0*/  SHF.R.U64 R12, R4, R6, R3 ;  /* 0x00000006040c7219 */ /* 0x001fc40000001203 */
[----:B------:R-:W-:-:S05]  /*6cf0*/  SHF.R.U32.HI R3, RZ, R6, R3 ;  /* 0x00000006ff037219 */ /* 0x000fca0000011603 */
[----:B------:R-:W0:Y:S01]  /*6d00*/  LDC R20, c[0x0][0x600] ;  /* 0x00018000ff147b82 */ /* 0x000e220000000800 */
[-CC-:B-1----:R-:W-:Y:S02]  /*6d10*/  SHF.R.U64 R10, R12, R8.reuse, R3.reuse ;  /* 0x000000080c0a7219 */ /* 0x182fe40000001203 */
[----:B------:R-:W-:-:S05]  /*6d20*/  SHF.R.U32.HI R3, RZ, R8, R3 ;  /* 0x00000008ff037219 */ /* 0x000fca0000011603 */
[----:B------:R-:W1:Y:S01]  /*6d30*/  LDC R27, c[0x0][0x648] ;  /* 0x00019200ff1b7b82 */ /* 0x000e620000000800 */
[-C--:B---3--:R-:W-:Y:S02]  /*6d40*/  SHF.L.U32 R4, R5, R26.reuse, RZ ;  /* 0x0000001a05047219 */ /* 0x088fe400000006ff */
[-CC-:B------:R-:W-:Y:S02]  /*6d50*/  SHF.R.U64 R14, R10, R26.reuse, R3.reuse ;  /* 0x0000001a0a0e7219 */ /* 0x180fe40000001203 */
[----:B------:R-:W-:Y:S02]  /*6d60*/  SHF.R.U32.HI R5, RZ, R26, R3 ;  /* 0x0000001aff057219 */ /* 0x000fe40000011603 */
[----:B------:R-:W-:Y:S01]  /*6d70*/  LOP3.LUT R25, RZ, R4, RZ, 0x33, !PT ;  /* 0x00000004ff197212 */ /* 0x000fe200078e33ff */
[----:B------:R-:W3:Y:S01]  /*6d80*/  LDC R30, c[0x0][0x638] ;  /* 0x00018e00ff1e7b82 */ /* 0x000ee20000000800 */
[----:B------:R-:W-:Y:S01]  /*6d90*/  SHF.L.U32 R26, R7, R26, RZ ;  /* 0x0000001a071a7219 */ /* 0x000fe200000006ff */
[----:B------:R-:W-:-:S06]  /*6da0*/  IMAD.MOV.U32 R4, RZ, RZ, R14 ;  /* 0x000000ffff047224 */ /* 0x000fcc00078e000e */
[----:B------:R-:W0:Y:S01]  /*6db0*/  LDC R31, c[0x0][0x610] ;  /* 0x00018400ff1f7b82 */ /* 0x000e220000000800 */
[----:B----4-:R-:W-:Y:S05]  /*6dc0*/  @!P0 BRA `(.L_x_155) ;  /* 0x0000000000288947 */ /* 0x010fea0003800000 */
[----:B------:R-:W4:Y:S02]  /*6dd0*/  LDC R3, c[0x0][0x64c] ;  /* 0x00019300ff037b82 */ /* 0x000f240000000800 */
[----:B----4-:R-:W-:-:S05]  /*6de0*/  IADD3 R3, P0, R14, R3, RZ ;  /* 0x000000030e037210 */ /* 0x010fca0007f1e0ff */
        /* <DEDUP_REMOVED lines=8> */
.L_x_155:
[----:B------:R-:W-:Y:S01]  /*6e70*/  ISETP.NE.AND P0, PT, R2, 0x1, PT ;  /* 0x000000010200780c */ /* 0x000fe20003f05270 */
[----:B0-----:R-:W-:Y:S01]  /*6e80*/  VIADD R7, R20, 0xffffffff ;  /* 0xffffffff14077836 */ /* 0x001fe20000000000 */
[----:B-12---:R-:W-:Y:S01]  /*6e90*/  SHF.R.U64 R0, R4, R27, R5 ;  /* 0x0000001b04007219 */ /* 0x006fe20000001205 */
[----:B------:R-:W-:Y:S01]  /*6ea0*/  IMAD.MOV R13, RZ, RZ, -R13 ;  /* 0x000000ffff0d7224 */ /* 0x000fe200078e0a0d */
[----:B------:R-:W-:Y:S01]  /*6eb0*/  LOP3.LUT R5, R10, R25, RZ, 0xc0, !PT ;  /* 0x000000190a057212 */ /* 0x000fe200078ec0ff */
[----:B------:R-:W-:Y:S01]  /*6ec0*/  IMAD.MOV.U32 R4, RZ, RZ, 0x1 ;  /* 0x00000001ff047424 */ /* 0x000fe200078e00ff */
[----:B------:R-:W-:Y:S01]  /*6ed0*/  LOP3.LUT R12, R12, R7, RZ, 0xc0, !PT ;  /* 0x000000070c0c7212 */ /* 0x000fe200078ec0ff */
[----:B------:R-:W-:Y:S02]  /*6ee0*/  IMAD.MOV R3, RZ, RZ, -R0 ;  /* 0x000000ffff037224 */ /* 0x000fe400078e0a00 */
[----:B------:R-:W-:Y:S02]  /*6ef0*/  IMAD R0, R26, R0, R5 ;  /* 0x000000001a007224 */ /* 0x000fe400078e0205 */
[----:B---3--:R-:W-:-:S02]  /*6f00*/  IMAD R3, R3, R30, R14 ;  /* 0x0000001e03037224 */ /* 0x008fc400078e020e */
[----:B------:R-:W-:Y:S02]  /*6f10*/  @P0 IMAD R21, R15, R13, R24 ;  /* 0x0000000d0f150224 */ /* 0x000fe400078e0218 */
[----:B------:R-:W-:Y:S01]  /*6f20*/  IMAD R5, R3, R20, R12 ;  /* 0x0000001403057224 */ /* 0x000fe200078e020c */
[----:B------:R-:W-:Y:S01]  /*6f30*/  PRMT R3, R4, 0x7610, R3 ;  /* 0x0000761004037816 */ /* 0x000fe20000000003 */
[----:B------:R-:W-:-:S05]  /*6f40*/  IMAD R0, R0, R31, R21 ;  /* 0x0000001f00007224 */ /* 0x000fca00078e0215 */
[----:B------:R-:W-:Y:S02]  /*6f50*/  SEL R90, R5, R0, !P0 ;  /* 0x00000000055a7207 */ /* 0x000fe40004000000 */
[----:B------:R-:W-:-:S07]  /*6f60*/  SEL R0, R0, R5, !P0 ;  /* 0x0000000500007207 */ /* 0x000fce0004000000 */
.L_x_153:
[----:B------:R-:W-:Y:S01]  /*6f70*/  LOP3.LUT P0, RZ, R3, 0xff, RZ, 0xc0, !PT ;  /* 0x000000ff03ff7812 */ /* 0x000fe2000780c0ff */
[----:B-----5:R-:W-:-:S12]  /*6f80*/  IMAD.MOV.U32 R100, RZ, RZ, R0 ;  /* 0x000000ffff647224 */ /* 0x020fd800078e0000 */
[----:B------:R-:W-:Y:S05]  /*6f90*/  @P0 BRA `(.L_x_156) ;  /* 0xffffff9c00f00947 */ /* 0x000fea000383ffff */
[----:B------:R-:W-:Y:S05]  /*6fa0*/  EXIT ;  /* 0x000000000000794d */ /* 0x000fea0003800000 */
.L_x_3:
[----:B0-----:R-:W-:Y:S01]  /*6fb0*/  ULDC.64 UR4, c[0x0][0x650] ;  /* 0x0001940000047ab9 */ /* 0x001fe20000000a00 */
        /* <DEDUP_REMOVED lines=25> */
.L_x_158:
[--C-:B------:R-:W-:Y:S01]  /*7150*/  SHF.R.U64 R12, R10, R14, R11.reuse ;  /* 0x0000000e0a0c7219 */ /* 0x100fe2000000120b */
[----:B------:R-:W0:Y:S01]  /*7160*/  LDC R22, c[0x0][0x618] ;  /* 0x00018600ff167b82 */ /* 0x000e220000000800 */
[----:B------:R-:W-:Y:S01]  /*7170*/  I2FP.F32.U32 R6, R4 ;  /* 0x0000000400067245 */ /* 0x000fe20000201000 */
[----:B------:R-:W-:Y:S01]  /*7180*/  ULDC UR4, c[0x0][0x150] ;  /* 0x0000540000047ab9 */ /* 0x000fe20000000800 */
[----:B------:R-:W-:Y:S02]  /*7190*/  SHF.R.U32.HI R5, RZ, R14, R11 ;  /* 0x0000000eff057219 */ /* 0x000fe4000001160b */
[----:B------:R-:W-:Y:S01]  /*71a0*/  IADD3 R9, P0, RZ, -R12, RZ ;  /* 0x8000000cff097210 */ /* 0x000fe20007f1e0ff */
[----:B------:R-:W-:Y:S01]  /*71b0*/  FMUL R11, R6, UR4 ;  /* 0x00000004060b7c20 */ /* 0x000fe20008400000 */
[----:B------:R-:W-:Y:S01]  /*71c0*/  ULDC UR4, c[0x0][0x154] ;  /* 0x0000550000047ab9 */ /* 0x000fe20000000800 */
[----:B------:R-:W1:Y:S02]  /*71d0*/  LDC.64 R24, c[0x0][0x640] ;  /* 0x00019000ff187b82 */ /* 0x000e640000000a00 */
[----:B------:R-:W-:-:S02]  /*71e0*/  IMAD.X R5, RZ, RZ, ~R5, P0 ;  /* 0x000000ffff057224 */ /* 0x000fc400000e0e05 */
[----:B------:R-:W2:Y:S01]  /*71f0*/  F2I.U32.TRUNC.NTZ R11, R11 ;  /* 0x0000000b000b7305 */ /* 0x000ea2000020f000 */
[----:B------:R-:W-:-:S03]  /*7200*/  IMAD.WIDE.U32 R6, R9, R20, R16 ;  /* 0x0000001409067225 */ /* 0x000fc600078e0010 */
[----:B------:R-:W3:Y:S01]  /*7210*/  LDC R13, c[0x0][0x144] ;  /* 0x00005100ff0d7b82 */ /* 0x000ee20000000800 */
[----:B------:R-:W-:-:S04]  /*7220*/  IMAD R8, R5, R20, RZ ;  /* 0x0000001405087224 */ /* 0x000fc800078e02ff */
[----:B------:R-:W-:Y:S02]  /*7230*/  IMAD R5, R9, R21, R8 ;  /* 0x0000001509057224 */ /* 0x000fe400078e0208 */
[----:B------:R-:W-:Y:S01]  /*7240*/  IMAD.MOV.U32 R8, RZ, RZ, -0x1 ;  /* 0xffffffffff087424 */ /* 0x000fe200078e00ff */
[----:B------:R-:W4:Y:S01]  /*7250*/  LDC R14, c[0x0][0x608] ;  /* 0x00018200ff0e7b82 */ /* 0x000f220000000800 */
[----:B------:R-:W-:Y:S01]  /*7260*/  IMAD.IADD R5, R7, 0x1, R5 ;  /* 0x0000000107057824 */ /* 0x000fe200078e0205 */
[----:B------:R-:W-:-:S04]  /*7270*/  I2FP.F32.U32 R7, R3 ;  /* 0x0000000300077245 */ /* 0x000fc80000201000 */
[-C--:B0-----:R-:W-:Y:S01]  /*7280*/  SHF.R.U64 R10, R6, R22.reuse, R5 ;  /* 0x00000016060a7219 */ /* 0x081fe20000001205 */
[----:B--2---:R-:W-:Y:S01]  /*7290*/  IMAD.MOV R6, RZ, RZ, -R11 ;  /* 0x000000ffff067224 */ /* 0x004fe200078e0a0b */
[----:B------:R-:W0:Y:S01]  /*72a0*/  LDC R9, c[0x0][0x658] ;  /* 0x00019600ff097b82 */ /* 0x000e220000000800 */
[----:B-1----:R-:W-:Y:S01]  /*72b0*/  ISETP.NE.U32.AND P0, PT, R24, RZ, PT ;  /* 0x000000ff1800720c */ /* 0x002fe20003f05070 */
[----:B------:R-:W-:Y:S01]  /*72c0*/  FMUL R7, R7, UR4 ;  /* 0x0000000407077c20 */ /* 0x000fe20008400000 */
[----:B------:R-:W-:Y:S02]  /*72d0*/  SHF.R.U32.HI R5, RZ, R22, R5 ;  /* 0x00000016ff057219 */ /* 0x000fe40000011605 */
[----:B------:R-:W-:-:S03]  /*72e0*/  ISETP.NE.AND.EX P0, PT, R25, RZ, PT, P0 ;  /* 0x000000ff1900720c */ /* 0x000fc60003f05300 */
[----:B------:R-:W1:Y:S01]  /*72f0*/  LDC R20, c[0x0][0x148] ;  /* 0x00005200ff147b82 */ /* 0x000e620000000800 */
[----:B---3--:R-:W-:Y:S02]  /*7300*/  IMAD R23, R13, R6, R4 ;  /* 0x000000060d177224 */ /* 0x008fe400078e0204 */
[----:B------:R-:W-:-:S05]  /*7310*/  IMAD.MOV.U32 R6, RZ, RZ, 0x1 ;  /* 0x00000001ff067424 */ /* 0x000fca00078e00ff */
[----:B------:R-:W2:Y:S01]  /*7320*/  LDC R21, c[0x0][0x600] ;  /* 0x00018000ff157b82 */ /* 0x000ea20000000800 */
[-CC-:B----4-:R-:W-:Y:S02]  /*7330*/  SHF.R.U64 R13, R10, R14.reuse, R5.reuse ;  /* 0x0000000e0a0d7219 */ /* 0x190fe40000001205 */
[----:B------:R-:W-:Y:S02]  /*7340*/  SHF.R.U32.HI R4, RZ, R14, R5 ;  /* 0x0000000eff047219 */ /* 0x000fe40000011605 */
[----:B------:R3:W4:Y:S03]  /*7350*/  F2I.U32.TRUNC.NTZ R14, R7 ;  /* 0x00000007000e7305 */ /* 0x000726000020f000 */
[----:B------:R-:W1:Y:S01]  /*7360*/  LDC R26, c[0x0][0x648] ;  /* 0x00019200ff1a7b82 */ /* 0x000e620000000800 */
[-C--:B0-----:R-:W-:Y:S02]  /*7370*/  SHF.R.U64 R15, R13, R9.reuse, R4 ;  /* 0x000000090d0f7219 */ /* 0x081fe40000001204 */
[----:B------:R-:W-:-:S02]  /*7380*/  SHF.L.U32 R8, R8, R9, RZ ;  /* 0x0000000908087219 */ /* 0x000fc400000006ff */
[-C--:B------:R-:W-:Y:S01]  /*7390*/  SHF.R.U32.HI R5, RZ, R9.reuse, R4 ;  /* 0x00000009ff057219 */ /* 0x080fe20000011604 */
[----:B------:R-:W-:Y:S01]  /*73a0*/  IMAD.MOV.U32 R4, RZ, RZ, R15 ;  /* 0x000000ffff047224 */ /* 0x000fe200078e000f */
[----:B------:R-:W-:Y:S01]  /*73b0*/  SHF.L.U32 R22, R6, R9, RZ ;  /* 0x0000000906167219 */ /* 0x000fe200000006ff */
[----:B------:R-:W0:Y:S01]  /*73c0*/  LDC R27, c[0x0][0x638] ;  /* 0x00018e00ff1b7b82 */ /* 0x000e220000000800 */
[----:B------:R-:W-:-:S07]  /*73d0*/  LOP3.LUT R28, RZ, R8, RZ, 0x33, !PT ;  /* 0x00000008ff1c7212 */ /* 0x000fce00078e33ff */
        /* <DEDUP_REMOVED lines=12> */
.L_x_159:
[----:B------:R-:W-:Y:S01]  /*74a0*/  ISETP.NE.AND P0, PT, R2, 0x1, PT ;  /* 0x000000010200780c */ /* 0x000fe20003f05270 */
[----:B--2---:R-:W-:Y:S01]  /*74b0*/  VIADD R7, R21, 0xffffffff ;  /* 0xffffffff15077836 */ /* 0x004fe20000000000 */
[----:B-1----:R-:W-:Y:S01]  /*74c0*/  SHF.R.U64 R5, R4, R26, R5 ;  /* 0x0000001a04057219 */ /* 0x002fe20000001205 */
[----:B------:R-:W-:Y:S01]  /*74d0*/  IMAD.MOV R14, RZ, RZ, -R14 ;  /* 0x000000ffff0e7224 */ /* 0x000fe200078e0a0e */
[----:B------:R-:W-:Y:S01]  /*74e0*/  LOP3.LUT R4, R13, R28, RZ, 0xc0, !PT ;  /* 0x0000001c0d047212 */ /* 0x000fe200078ec0ff */
[----:B------:R-:W-:Y:S01]  /*74f0*/  IMAD.MOV.U32 R8, RZ, RZ, R12 ;  /* 0x000000ffff087224 */ /* 0x000fe200078e000c */
[----:B------:R-:W-:Y:S01]  /*7500*/  LOP3.LUT R10, R10, R7, RZ, 0xc0, !PT ;  /* 0x000000070a0a7212 */ /* 0x000fe200078ec0ff */
[----:B------:R-:W-:Y:S02]  /*7510*/  IMAD.MOV R6, RZ, RZ, -R5 ;  /* 0x000000ffff067224 */ /* 0x000fe400078e0a05 */
[----:B------:R-:W-:-:S04]  /*7520*/  IMAD R4, R22, R5, R4 ;  /* 0x0000000516047224 */ /* 0x000fc800078e0204 */
[----:B------:R-:W-:Y:S02]  /*7530*/  @P0 IMAD R23, R20, R14, R3 ;  /* 0x0000000e14170224 */ /* 0x000fe400078e0203 */
[----:B0-----:R-:W-:Y:S02]  /*7540*/  IMAD R3, R6, R27, R15 ;  /* 0x0000001b06037224 */ /* 0x001fe400078e020f */
[----:B------:R-:W-:Y:S02]  /*7550*/  IMAD R7, R4, R29, R23 ;  /* 0x0000001d04077224 */ /* 0x000fe400078e0217 */
[----:B------:R-:W-:Y:S02]  /*7560*/  IMAD R4, R3, R21, R10 ;  /* 0x0000001503047224 */ /* 0x000fe400078e020a */
[----:B------:R-:W-:-:S03]  /*7570*/  IMAD.MOV.U32 R6, RZ, RZ, 0x1 ;  /* 0x00000001ff067424 */ /* 0x000fc600078e00ff */
[----:B------:R-:W-:Y:S02]  /*7580*/  SEL R9, R4, R7, !P0 ;  /* 0x0000000704097207 */ /* 0x000fe40004000000 */
[----:B------:R-:W-:-:S07]  /*7590*/  SEL R7, R7, R4, !P0 ;  /* 0x0000000407077207 */ /* 0x000fce0004000000 */
.L_x_157:
[----:B------:R-:W-:-:S08]  /*75a0*/  NOP ;  /* 0x0000000000007918 */ /* 0x000fd00000000000 */
[----:B------:R-:W0:-:S00]  /*75b0*/  USETMAXREG.DEALLOC.CTAPOOL 0x28 ;  /* 0x00000028000079c8 */ /* 0x000e0000080e0500 */
[----:B0-----:R-:W-:-:S13]  /*75c0*/  ISETP.NE.AND P0, PT, R0, RZ, PT ;  /* 0x000000ff0000720c */ /* 0x001fda0003f05270 */
[----:B------:R-:W-:Y:S05]  /*75d0*/  @P0 EXIT ;  /* 0x000000000000094d */ /* 0x000fea0003800000 */
[----:B------:R-:W-:Y:S01]  /*75e0*/  LOP3.LUT P0, RZ, R6, 0xff, RZ, 0xc0, !PT ;  /* 0x000000ff06ff7812 */ /* 0x000fe2000780c0ff */
[----:B------:R-:W-:Y:S02]  /*75f0*/  IMAD.MOV.U32 R0, RZ, RZ, 0x1 ;  /* 0x00000001ff007424 */ /* 0x000fe400078e00ff */
[----:B------:R-:W-:-:S10]  /*7600*/  IMAD.MOV.U32 R12, RZ, RZ, RZ ;  /* 0x000000ffff0c7224 */ /* 0x000fd400078e00ff */
[----:B------:R-:W-:Y:S05]  /*7610*/  @!P0 BRA `(.L_x_160) ;  /* 0x0000000c00308947 */ /* 0x000fea0003800000 */
[----:B------:R-:W0:Y:S01]  /*7620*/  LDC R0, c[0x0][0x28c] ;  /* 0x0000a300ff007b82 */ /* 0x000e220000000800 */
[----:B------:R-:W-:Y:S01]  /*7630*/  ULDC UR5, c[0x0][0x600] ;  /* 0x0001800000057ab9 */ /* 0x000fe20000000800 */
[----:B------:R-:W-:Y:S01]  /*7640*/  ULDC UR4, c[0x0][0xc] ;  /* 0x0000030000047ab9 */ /* 0x000fe20000000800 */
[----:B------:R-:W-:Y:S01]  /*7650*/  UIADD3 UR16, UR5, -0x1, URZ ;  /* 0xffffffff05107890 */ /* 0x000fe2000fffe03f */
[C---:B------:R-:W-:Y:S01]  /*7660*/  LOP3.LUT P2, RZ, R18.reuse, 0x7f, RZ, 0xc0, !PT ;  /* 0x0000007f12ff7812 */ /* 0x040fe2000784c0ff */
[----:B------:R-:W-:Y:S01]  /*7670*/  ULDC UR6, c[0x0][0x658] ;  /* 0x0001960000067ab9 */ /* 0x000fe20000000800 */
[----:B------:R-:W-:Y:S01]  /*7680*/  ULDC UR5, c[0x0][0x10] ;  /* 0x0000040000057ab9 */ /* 0x000fe20000000800 */
[----:B------:R-:W-:Y:S01]  /*7690*/  UMOV UR7, 0xffffffff ;  /* 0xffffffff00077882 */ /* 0x000fe20000000000 */
[----:B------:R-:W-:Y:S01]  /*76a0*/  UMOV UR8, 0x1 ;  /* 0x0000000100087882 */ /* 0x000fe20000000000 */
[----:B------:R-:W-:Y:S01]  /*76b0*/  UIMAD.WIDE.U32 UR4, UR4, UR5, URZ ;  /* 0x00000005040472a5 */ /* 0x000fe2000f8e003f */
[----:B------:R-:W-:Y:S01]  /*76c0*/  LOP3.LUT P0, RZ, R18, 0x1f, RZ, 0xc0, !PT ;  /* 0x0000001f12ff7812 */ /* 0x000fe2000780c0ff */
[----:B------:R-:W-:Y:S01]  /*76d0*/  USHF.L.U32 UR7, UR7, UR6, URZ ;  /* 0x0000000607077299 */ /* 0x000fe2000800063f */
[----:B------:R-:W-:Y:S01]  /*76e0*/  BSSY B0, `(.L_x_160) ;  /* 0x00000bf000007945 */ /* 0x000fe20003800000 */
[----:B------:R-:W-:Y:S01]  /*76f0*/  USHF.L.U32 UR18, UR8, UR6, URZ ;  /* 0x0000000608127299 */ /* 0x000fe2000800063f */
[----:B------:R-:W-:Y:S01]  /*7700*/  IMAD.MOV.U32 R13, RZ, RZ, 0x1 ;  /* 0x00000001ff0d7424 */ /* 0x000fe200078e00ff */
[----:B------:R-:W-:Y:S01]  /*7710*/  LOP3.LUT R11, R19, 0x2, RZ, 0xfc, !PT ;  /* 0x00000002130b7812 */ /* 0x000fe200078efcff */
[----:B------:R-:W-:Y:S01]  /*7720*/  ULDC UR6, c[0x0][0x14] ;  /* 0x0000050000067ab9 */ /* 0x000fe20000000800 */
[----:B------:R-:W-:Y:S01]  /*7730*/  PLOP3.LUT P0, PT, P0, P2, PT, 0x8a, 0x0 ;  /* 0x000000000000781c */ /* 0x000fe20000705172 */
[----:B------:R-:W-:Y:S01]  /*7740*/  UIMAD.WIDE.U32 UR20, UR4, UR6, URZ ;  /* 0x00000006041472a5 */ /* 0x000fe2000f8e003f */
[----:B------:R-:W-:Y:S01]  /*7750*/  IMAD.MOV.U32 R12, RZ, RZ, RZ ;  /* 0x000000ffff0c7224 */ /* 0x000fe200078e00ff */
[----:B------:R-:W-:-:S02]  /*7760*/  UIMAD UR13, UR5, UR6, URZ ;  /* 0x00000006050d72a4 */ /* 0x000fc4000f8e023f */
[----:B------:R-:W-:Y:S01]  /*7770*/  ULOP3.LUT UR17, URZ, UR7, URZ, 0x33, !UPT ;  /* 0x000000073f117292 */ /* 0x000fe2000f8e333f */
[----:B0-----:R-:W-:Y:S01]  /*7780*/  VIADD R0, R0, 0x1f ;  /* 0x0000001f00007836 */ /* 0x001fe20000000000 */
[----:B------:R-:W-:Y:S01]  /*7790*/  UIADD3 UR13, UR21, UR13, URZ ;  /* 0x0000000d150d7290 */ /* 0x000fe2000fffe03f */
[----:B------:R-:W-:-:S03]  /*77a0*/  ULDC.64 UR22, c[0x0][0x198] ;  /* 0x0000660000167ab9 */ /* 0x000fc60000000a00 */
[----:B------:R-:W-:-:S04]  /*77b0*/  SHF.R.S32.HI R3, RZ, 0x1f, R0 ;  /* 0x0000001fff037819 */ /* 0x000fc80000011400 */
[----:B------:R-:W-:Y:S01]  /*77c0*/  LEA.HI R3, R3, R0, RZ, 0x5 ;  /* 0x0000000003037211 */ /* 0x000fe200078f28ff */
[----:B------:R-:W-:-:S03]  /*77d0*/  IMAD.MOV.U32 R0, RZ, RZ, 0x1 ;  /* 0x00000001ff007424 */ /* 0x000fc600078e00ff */
[----:B------:R-:W-:-:S05]  /*77e0*/  SHF.R.S32.HI R3, RZ, 0x5, R3 ;  /* 0x00000005ff037819 */ /* 0x000fca0000011403 */
[----:B------:R-:W-:-:S07]  /*77f0*/  VIADD R10, R3, 0x1 ;  /* 0x00000001030a7836 */ /* 0x000fce0000000000 */
.L_x_172:
[----:B------:R-:W-:-:S03]  /*7800*/  UMOV UR4, 0xffffffff ;  /* 0xffffffff00047882 */ /* 0x000fc60000000000 */
[----:B------:R-:W-:Y:S05]  /*7810*/  BRA.DIV UR4, `(.L_x_161) ;  /* 0x0000000e04c07947 */ /* 0x000fea000b800000 */
[----:B------:R-:W-:-:S13]  /*7820*/  ELECT P6, URZ, PT ;  /* 0x00000000003f782f */ /* 0x000fda00038c0000 */
.L_x_184:
[----:B------:R-:W0:Y:S01]  /*7830*/  LDC R4, c[0x0][0x28c] ;  /* 0x0000a300ff047b82 */ /* 0x000e220000000800 */
[----:B------:R-:W-:Y:S01]  /*7840*/  BSSY B1, `(.L_x_162) ;  /* 0x0000037000017945 */ /* 0x000fe20003800000 */
[----:B0-----:R-:W-:-:S13]  /*7850*/  ISETP.LT.OR P6, PT, R4, 0x1, !P6 ;  /* 0x000000010400780c */ /* 0x001fda00077c1670 */
[----:B------:R-:W-:Y:S05]  /*7860*/  @P6 BRA `(.L_x_163) ;  /* 0x0000000000d06947 */ /* 0x000fea0003800000 */
[----:B------:R-:W-:Y:S02]  /*7870*/  IMAD.SHL.U32 R15, R9, 0x40, RZ ;  /* 0x00000040090f7824 */ /* 0x000fe400078e00ff */
[----:B------:R-:W-:Y:S02]  /*7880*/  IMAD.SHL.U32 R18, R7, 0x100, RZ ;  /* 0x0000010007127824 */ /* 0x000fe400078e00ff */
[----:B------:R-:W-:Y:S02]  /*7890*/  IMAD.MOV.U32 R20, RZ, RZ, RZ ;  /* 0x000000ffff147224 */ /* 0x000fe400078e00ff */
[----:B------:R-:W-:Y:S02]  /*78a0*/  IMAD.MOV.U32 R4, RZ, RZ, R10 ;  /* 0x000000ffff047224 */ /* 0x000fe400078e000a */
[----:B------:R-:W-:Y:S02]  /*78b0*/  IMAD.MOV.U32 R5, RZ, RZ, R0 ;  /* 0x000000ffff057224 */ /* 0x000fe400078e0000 */
[----:B------:R-:W-:-:S07]  /*78c0*/  IMAD.MOV.U32 R6, RZ, RZ, R12 ;  /* 0x000000ffff067224 */ /* 0x000fce00078e000c */
.L_x_167:
[----:B------:R-:W0:Y:S01]  /*78d0*/  S2R R14, SR_CgaCtaId ;  /* 0x00000000000e7919 */ /* 0x000e220000008800 */
[----:B------:R-:W-:Y:S01]  /*78e0*/  MOV R7, 0x400 ;  /* 0x0000040000077802 */ /* 0x000fe20000000f00 */
[----:B------:R-:W1:Y:S03]  /*78f0*/  @!P2 LDC R9, c[0x0][0x500] ;  /* 0x00014000ff09ab82 */ /* 0x000e660000000800 */
[----:B0-----:R-:W-:Y:S02]  /*7900*/  LEA R21, R14, R7, 0x18 ;  /* 0x000000070e157211 */ /* 0x001fe400078ec0ff */
[----:B------:R-:W-:-:S03]  /*7910*/  SHF.L.U32 R7, R5, 0x1f, RZ ;  /* 0x0000001f05077819 */ /* 0x000fc600000006ff */
[----:B------:R-:W-:-:S04]  /*7920*/  IMAD R14, R6, 0x8, R21 ;  /* 0x00000008060e7824 */ /* 0x000fc800078e0215 */
[----:B------:R-:W0:Y:S02]  /*7930*/  SYNCS.PHASECHK.TRANS64.TRYWAIT P1, [R14+URZ+0x28], R7 ;  /* 0x000028070e0075a7 */ /* 0x000e24000802017f */
[----:B01----:R-:W-:Y:S05]  /*7940*/  @!P1 BRA `(.L_x_164) ;  /* 0x0000000c00949947 */ /* 0x003fea0003800000 */
.L_x_185:
[----:B0-----:R-:W-:Y:S01]  /*7950*/  PRMT R7, R11, 0x9910, RZ ;  /* 0x000099100b077816 */ /* 0x001fe200000000ff */
[----:B------:R0:W-:Y:S03]  /*7960*/  @!P2 SYNCS.ARRIVE.TRANS64 RZ, [R14+URZ], R9 ;  /* 0x000000090effa9a7 */ /* 0x0001e6000800003f */
[----:B------:R-:W-:-:S13]  /*7970*/  ISETP.NE.AND P1, PT, R7, 0x2, PT ;  /* 0x000000020700780c */ /* 0x000fda0003f25270 */
[----:B0-----:R-:W-:Y:S05]  /*7980*/  @P1 BRA `(.L_x_165) ;  /* 0x0000000000041947 */ /* 0x001fea0003800000 */
[----:B------:R-:W-:Y:S01]  /*7990*/  BPT.TRAP 0x1 ;  /* 0x000000040000795c */ /* 0x000fe20000300000 */
.L_x_165:
[----:B------:R-:W-:Y:S05]  /*79a0*/  @P0 BRA `(.L_x_166) ;  /* 0x0000000000040947 */ /* 0x000fea0003800000 */
[----:B------:R-:W-:Y:S01]  /*79b0*/  BPT.TRAP 0x1 ;  /* 0x000000040000795c */ /* 0x000fe20000300000 */
.L_x_166:
[--C-:B------:R-:W-:Y:S01]  /*79c0*/  IMAD R7, R6, 0x8000, R21.reuse ;  /* 0x0000800006077824 */ /* 0x100fe200078e0215 */
[----:B------:R-:W-:Y:S01]  /*79d0*/  R2UR UR9, R14 ;  /* 0x000000000e0972ca */ /* 0x000fe200000e0000 */
[----:B------:R-:W-:Y:S01]  /*79e0*/  IMAD R21, R6, 0x2000, R21 ;  /* 0x0000200006157824 */ /* 0x000fe200078e0215 */
[----:B------:R-:W-:Y:S01]  /*79f0*/  UIADD3 UR4, UP0, UR22, 0xf0, URZ ;  /* 0x000000f016047890 */ /* 0x000fe2000ff1e03f */
[----:B------:R-:W-:Y:S01]  /*7a00*/  VIADD R4, R4, 0xffffffff ;  /* 0xffffffff04047836 */ /* 0x000fe20000000000 */
[----:B------:R-:W-:Y:S01]  /*7a10*/  R2UR UR5, R7 ;  /* 0x00000000070572ca */ /* 0x000fe200000e0000 */
[----:B------:R-:W-:Y:S01]  /*7a20*/  UIADD3 UR24, UP1, UR22, 0x1f0, URZ ;  /* 0x000001f016187890 */ /* 0x000fe2000ff3e03f */
[----:B------:R-:W-:Y:S01]  /*7a30*/  R2UR UR8, R21 ;  /* 0x00000000150872ca */ /* 0x000fe200000e0000 */
[----:B------:R-:W-:Y:S01]  /*7a40*/  VIADD R6, R6, 0x1 ;  /* 0x0000000106067836 */ /* 0x000fe20000000000 */
[----:B------:R-:W-:Y:S01]  /*7a50*/  R2UR UR11, R18 ;  /* 0x00000000120b72ca */ /* 0x000fe200000e0000 */
[----:B------:R-:W-:Y:S01]  /*7a60*/  UIADD3.X UR25, URZ, UR23, URZ, UP1, !UPT ;  /* 0x000000173f197290 */ /* 0x000fe20008ffe43f */
[----:B------:R-:W-:Y:S01]  /*7a70*/  R2UR UR10, R20 ;  /* 0x00000000140a72ca */ /* 0x000fe200000e0000 */
[----:B------:R-:W-:Y:S01]  /*7a80*/  UMOV UR6, 0x0 ;  /* 0x0000000000067882 */ /* 0x000fe20000000000 */
[----:B------:R-:W-:Y:S01]  /*7a90*/  R2UR UR12, R8 ;  /* 0x00000000080c72ca */ /* 0x000fe200000e0000 */
[----:B------:R-:W-:Y:S01]  /*7aa0*/  UMOV UR7, 0x10000000 ;  /* 0x1000000000077882 */ /* 0x000fe20000000000 */
[----:B------:R-:W-:Y:S01]  /*7ab0*/  R2UR UR19, R15 ;  /* 0x000000000f1372ca */ /* 0x000fe200000e0000 */
[----:B------:R-:W-:Y:S01]  /*7ac0*/  VIADD R20, R20, 0x20 ;  /* 0x0000002014147836 */ /* 0x000fe20000000000 */
[----:B------:R-:W-:Y:S01]  /*7ad0*/  ISETP.GT.AND P3, PT, R4, 0x1, PT ;  /* 0x000000010400780c */ /* 0x000fe20003f64270 */
[----:B------:R-:W-:Y:S01]  /*7ae0*/  UIADD3 UR14, UR5, 0x100, URZ ;  /* 0x00000100050e7890 */ /* 0x000fe2000fffe03f */
[----:B------:R-:W-:Y:S01]  /*7af0*/  ISETP.NE.AND P1, PT, R6, 0x5, PT ;  /* 0x000000050600780c */ /* 0x000fe20003f25270 */
[----:B------:R-:W-:-:S02]  /*7b00*/  UIADD3.X UR5, URZ, UR23, URZ, UP0, !UPT ;  /* 0x000000173f057290 */ /* 0x000fc400087fe43f */
[----:B------:R-:W-:Y:S01]  /*7b10*/  UIADD3 UR15, UR8, 0x28100, URZ ;  /* 0x00028100080f7890 */ /* 0x000fe2000fffe03f */
[----:B------:R-:W-:Y:S02]  /*7b20*/  SEL R14, RZ, 0x1, P1 ;  /* 0x00000001ff0e7807 */ /* 0x000fe40000800000 */
[----:B------:R-:W-:Y:S01]  /*7b30*/  UMOV UR8, UR14 ;  /* 0x0000000e00087c82 */ /* 0x000fe20008000000 */
[----:B------:R-:W-:Y:S02]  /*7b40*/  SEL R6, R6, RZ, P1 ;  /* 0x000000ff06067207 */ /* 0x000fe40000800000 */
[----:B------:R-:W-:Y:S01]  /*7b50*/  LOP3.LUT R5, R5, R14, RZ, 0x3c, !PT ;  /* 0x0000000e05057212 */ /* 0x000fe200078e3cff */
[----:B------:R0:W-:Y:S02]  /*7b60*/  UTMALDG.3D [UR8], [UR4], desc[UR6] ;  /* 0x00000608040075b4 */ /* 0x0001e40008011000 */
[----:B0-----:R-:W-:Y:S01]  /*7b70*/  UMOV UR8, UR15 ;  /* 0x0000000f00087c82 */ /* 0x001fe20008000000 */
[----:B------:R-:W-:-:S02]  /*7b80*/  UMOV UR11, UR19 ;  /* 0x00000013000b7c82 */ /* 0x000fc40008000000 */
[----:B------:R0:W-:Y:S02]  /*7b90*/  UTMALDG.3D [UR8], [UR24], desc[UR6] ;  /* 0x00000608180075b4 */ /* 0x0001e40008011000 */
[----:B0-----:R-:W-:Y:S05]  /*7ba0*/  @P3 BRA `(.L_x_167) ;  /* 0xfffffffc00483947 */ /* 0x001fea000383ffff */
.L_x_163:
[----:B------:R-:W-:Y:S05]  /*7bb0*/  BSYNC B1 ;  /* 0x0000000000017941 */ /* 0x000fea0003800000 */
.L_x_162:
[----:B------:R-:W-:Y:S01]  /*7bc0*/  LOP3.LUT P3, RZ, R13, 0xff, RZ, 0xc0, !PT ;  /* 0x000000ff0dff7812 */ /* 0x000fe2000786c0ff */
[----:B------:R-:W-:Y:S01]  /*7bd0*/  IMAD.IADD R12, R3, 0x1, R12 ;  /* 0x00000001030c7824 */ /* 0x000fe200078e020c */
[----:B------:R-:W-:Y:S01]  /*7be0*/  IADD3 R16, P4, R16, UR20, RZ ;  /* 0x0000001410107c10 */ /* 0x000fe2000ff9e0ff */
[----:B------:R-:W-:Y:S01]  /*7bf0*/  ULDC.64 UR4, c[0x0][0x650] ;  /* 0x0001940000047ab9 */ /* 0x000fe20000000a00 */
[----:B------:R-:W-:Y:S01]  /*7c00*/  BSSY B1, `(.L_x_168) ;  /* 0x000006a000017945 */ /* 0x000fe20003800000 */
[----:B------:R-:W-:Y:S01]  /*7c10*/  IMAD.MOV.U32 R9, RZ, RZ, -0x1 ;  /* 0xffffffffff097424 */ /* 0x000fe200078e00ff */
[----:B------:R-:W-:Y:S01]  /*7c20*/  ISETP.GT.U32.AND P1, PT, R12, 0x4, PT ;  /* 0x000000040c00780c */ /* 0x000fe20003f24070 */
[----:B------:R-:W-:Y:S01]  /*7c30*/  IMAD.MOV.U32 R8, RZ, RZ, -0x1 ;  /* 0xffffffffff087424 */ /* 0x000fe200078e00ff */
[----:B------:R-:W-:Y:S02]  /*7c40*/  IADD3.X R17, R17, UR13, RZ, P4, !PT ;  /* 0x0000000d11117c10 */ /* 0x000fe4000a7fe4ff */
[----:B------:R-:W-:-:S02]  /*7c50*/  ISETP.LT.U32.AND P1, PT, R3, 0x5, P1 ;  /* 0x000000050300780c */ /* 0x000fc40000f21070 */
[----:B------:R-:W-:Y:S01]  /*7c60*/  PRMT R13, RZ, 0x7610, R13 ;  /* 0x00007610ff0d7816 */ /* 0x000fe2000000000d */
[----:B------:R-:W0:Y:S01]  /*7c70*/  @P3 S2R R5, SR_CgaCtaId ;  /* 0x0000000000053919 */ /* 0x000e220000008800 */
[----:B------:R-:W-:-:S04]  /*7c80*/  @P3 MOV R4, 0x400 ;  /* 0x0000040000043802 */ /* 0x000fc80000000f00 */
[----:B0-----:R-:W-:Y:S01]  /*7c90*/  @P3 LEA R6, R5, R4, 0x18 ;  /* 0x0000000405063211 */ /* 0x001fe200078ec0ff */
[----:B------:R-:W-:-:S03]  /*7ca0*/  IMAD.WIDE.U32 R4, R12, -0x33333333, RZ ;  /* 0xcccccccd0c047825 */ /* 0x000fc600078e00ff */
[----:B------:R0:W-:Y:S01]  /*7cb0*/  @P3 SYNCS.ARRIVE.TRANS64.A1T0 RZ, [R6+URZ+0x68], RZ ;  /* 0x000068ff06ff39a7 */ /* 0x0001e2000810003f */
[----:B------:R-:W-:Y:S02]  /*7cc0*/  ISETP.GE.U32.AND P3, PT, R3, 0x5, PT ;  /* 0x000000050300780c */ /* 0x000fe40003f66070 */
[----:B------:R-:W-:Y:S02]  /*7cd0*/  SHF.R.U32.HI R7, RZ, 0x2, R5 ;  /* 0x00000002ff077819 */ /* 0x000fe40000011605 */
[----:B------:R-:W-:Y:S02]  /*7ce0*/  SEL R5, RZ, 0x1, !P1 ;  /* 0x00000001ff057807 */ /* 0x000fe40004800000 */
[----:B------:R-:W-:Y:S01]  /*7cf0*/  ISETP.GE.U32.AND P1, PT, R16, UR4, PT ;  /* 0x0000000410007c0c */ /* 0x000fe2000bf26070 */
[----:B------:R-:W-:Y:S01]  /*7d00*/  IMAD R12, R7, -0x5, R12 ;  /* 0xfffffffb070c7824 */ /* 0x000fe200078e020c */
[----:B------:R-:W-:Y:S02]  /*7d10*/  LOP3.LUT R0, R0, R5, RZ, 0x3c, !PT ;  /* 0x0000000500007212 */ /* 0x000fe400078e3cff */
[----:B------:R-:W-:-:S02]  /*7d20*/  ISETP.GE.U32.AND.EX P1, PT, R17, UR5, PT, P1 ;  /* 0x0000000511007c0c */ /* 0x000fc4000bf26110 */
[----:B------:R-:W-:Y:S02]  /*7d30*/  PRMT R4, RZ, 0x7610, R4 ;  /* 0x00007610ff047816 */ /* 0x000fe40000000004 */
[----:B------:R-:W-:Y:S01]  /*7d40*/  @P3 LOP3.LUT R0, R0, 0x1, R7, 0x78, !PT ;  /* 0x0000000100003812 */ /* 0x000fe200078e7807 */
[----:B------:R-:W-:-:S08]  /*7d50*/  IMAD.MOV.U32 R7, RZ, RZ, -0x1 ;  /* 0xffffffffff077424 */ /* 0x000fd000078e00ff */
[----:B0-----:R-:W-:Y:S05]  /*7d60*/  @P1 BRA `(.L_x_169) ;  /* 0x00000004004c1947 */ /* 0x001fea0003800000 */
[----:B------:R-:W-:Y:S01]  /*7d70*/  ULDC.64 UR4, c[0x0][0x628] ;  /* 0x00018a0000047ab9 */ /* 0x000fe20000000a00 */
[----:B------:R-:W0:Y:S01]  /*7d80*/  S2R R15, SR_CTAID.X ;  /* 0x00000000000f7919 */ /* 0x000e220000002500 */
[----:B------:R-:W-:Y:S01]  /*7d90*/  ISETP.NE.U32.AND P1, PT, RZ, UR4, PT ;  /* 0x00000004ff007c0c */ /* 0x000fe2000bf25070 */
[----:B------:R-:W-:Y:S01]  /*7da0*/  ULDC UR7, c[0x0][0x630] ;  /* 0x00018c0000077ab9 */ /* 0x000fe20000000800 */
[----:B------:R-:W-:Y:S01]  /*7db0*/  IMAD.MOV.U32 R4, RZ, RZ, R16 ;  /* 0x000000ffff047224 */ /* 0x000fe200078e0010 */
[----:B------:R-:W1:Y:S01]  /*7dc0*/  S2R R14, SR_CTAID.Y ;  /* 0x00000000000e7919 */ /* 0x000e620000002600 */
[----:B------:R-:W-:Y:S01]  /*7dd0*/  ISETP.NE.AND.EX P1, PT, RZ, UR5, PT, P1 ;  /* 0x00000005ff007c0c */ /* 0x000fe2000bf25310 */
[----:B------:R-:W-:-:S12]  /*7de0*/  IMAD.MOV.U32 R5, RZ, RZ, R17 ;  /* 0x000000ffff057224 */ /* 0x000fd800078e0011 */
[----:B------:R-:W-:Y:S05]  /*7df0*/  @!P1 BRA `(.L_x_170) ;  /* 0x0000000000289947 */ /* 0x000fea0003800000 */
[----:B------:R-:W-:Y:S02]  /*7e00*/  ULDC UR6, c[0x0][0x634] ;  /* 0x00018d0000067ab9 */ /* 0x000fe40000000800 */
[----:B------:R-:W-:-:S05]  /*7e10*/  IADD3 R9, P1, R16, UR6, RZ ;  /* 0x0000000610097c10 */ /* 0x000fca000ff3e0ff */
[----:B------:R-:W-:-:S04]  /*7e20*/  IMAD.X R21, RZ, RZ, R17, P1 ;  /* 0x000000ffff157224 */ /* 0x000fc800008e0611 */
[----:B------:R-:W-:-:S04]  /*7e30*/  IMAD.WIDE.U32 R6, R21, UR4, RZ ;  /* 0x0000000415067c25 */ /* 0x000fc8000f8e00ff */
[----:B------:R-:W-:-:S04]  /*7e40*/  IMAD.WIDE.U32 R6, P1, R9, UR5, R6 ;  /* 0x0000000509067c25 */ /* 0x000fc8000f820006 */
[----:B------:R-:W-:-:S04]  /*7e50*/  IMAD.WIDE.U32 R8, R9, UR4, RZ ;  /* 0x0000000409087c25 */ /* 0x000fc8000f8e00ff */
[----:B------:R-:W-:Y:S01]  /*7e60*/  IMAD.X R5, RZ, RZ, RZ, P1 ;  /* 0x000000ffff057224 */ /* 0x000fe200008e06ff */
[----:B------:R-:W-:Y:S01]  /*7e70*/  IADD3 RZ, P1, R9, R6, RZ ;  /* 0x0000000609ff7210 */ /* 0x000fe20007f3e0ff */
[----:B------:R-:W-:-:S04]  /*7e80*/  IMAD.MOV.U32 R4, RZ, RZ, R7 ;  /* 0x000000ffff047224 */ /* 0x000fc800078e0007 */
[----:B------:R-:W-:-:S08]  /*7e90*/  IMAD.WIDE.U32.X R4, R21, UR5, R4, P1 ;  /* 0x0000000515047c25 */ /* 0x000fd000088e0404 */
.L_x_170:
[--C-:B------:R-:W-:Y:S01]  /*7ea0*/  SHF.R.U64 R8, R4, UR7, R5.reuse ;  /* 0x0000000704087c19 */ /* 0x100fe20008001205 */
[----:B------:R-:W-:Y:S01]  /*7eb0*/  ULDC.64 UR4, c[0x0][0x620] ;  /* 0x0001880000047ab9 */ /* 0x000fe20000000a00 */
[----:B------:R-:W-:Y:S01]  /*7ec0*/  SHF.R.U32.HI R4, RZ, UR7, R5 ;  /* 0x00000007ff047c19 */ /* 0x000fe20008011605 */
[----:B------:R-:W2:Y:S01]  /*7ed0*/  LDC R24, c[0x0][0x144] ;  /* 0x00005100ff187b82 */ /* 0x000ea20000000800 */
[----:B------:R-:W-:Y:S01]  /*7ee0*/  IADD3 R7, P1, RZ, -R8, RZ ;  /* 0x80000008ff077210 */ /* 0x000fe20007f3e0ff */
[----:B------:R-:W-:Y:S01]  /*7ef0*/  ULDC.64 UR8, c[0x0][0x640] ;  /* 0x0001900000087ab9 */ /* 0x000fe20000000a00 */
[----:B0-----:R-:W-:Y:S01]  /*7f00*/  I2FP.F32.U32 R9, R15 ;  /* 0x0000000f00097245 */ /* 0x001fe20000201000 */
[----:B------:R-:W-:Y:S02]  /*7f10*/  ULDC UR6, c[0x0][0x608] ;  /* 0x0001820000067ab9 */ /* 0x000fe40000000800 */
[----:B------:R-:W-:Y:S01]  /*7f20*/  IMAD.X R4, RZ, RZ, ~R4, P1 ;  /* 0x000000ffff047224 */ /* 0x000fe200008e0e04 */
[----:B------:R-:W-:Y:S01]  /*7f30*/  ISETP.NE.U32.AND P1, PT, RZ, UR8, PT ;  /* 0x00000008ff007c0c */ /* 0x000fe2000bf25070 */
[----:B------:R-:W0:Y:S02]  /*7f40*/  LDC R21, c[0x0][0x148] ;  /* 0x00005200ff157b82 */ /* 0x000e240000000800 */
[----:B------:R-:W-:Y:S01]  /*7f50*/  IMAD R6, R4, UR4, RZ ;  /* 0x0000000404067c24 */ /* 0x000fe2000f8e02ff */
[----:B------:R-:W-:Y:S01]  /*7f60*/  ISETP.NE.AND.EX P1, PT, RZ, UR9, PT, P1 ;  /* 0x00000009ff007c0c */ /* 0x000fe2000bf25310 */
[----:B------:R-:W-:Y:S01]  /*7f70*/  IMAD.WIDE.U32 R4, R7, UR4, R16 ;  /* 0x0000000407047c25 */ /* 0x000fe2000f8e0010 */
[----:B------:R-:W-:-:S03]  /*7f80*/  ULDC UR4, c[0x0][0x150] ;  /* 0x0000540000047ab9 */ /* 0x000fc60000000800 */
[----:B------:R-:W-:Y:S02]  /*7f90*/  IMAD R7, R7, UR5, R6 ;  /* 0x0000000507077c24 */ /* 0x000fe4000f8e0206 */
[----:B------:R-:W-:Y:S01]  /*7fa0*/  FMUL R6, R9, UR4 ;  /* 0x0000000409067c20 */ /* 0x000fe20008400000 */
[----:B------:R-:W-:Y:S01]  /*7fb0*/  ULDC UR4, c[0x0][0x618] ;  /* 0x0001860000047ab9 */ /* 0x000fe20000000800 */
[----:B------:R-:W-:Y:S01]  /*7fc0*/  ULDC UR5, c[0x0][0x154] ;  /* 0x0000550000057ab9 */ /* 0x000fe20000000800 */
[----:B------:R-:W-:-:S03]  /*7fd0*/  IMAD.IADD R5, R5, 0x1, R7 ;  /* 0x0000000105057824 */ /* 0x000fc600078e0207 */
[----:B------:R-:W3:Y:S02]  /*7fe0*/  F2I.U32.TRUNC.NTZ R6, R6 ;  /* 0x0000000600067305 */ /* 0x000ee4000020f000 */
[----:B------:R-:W-:Y:S02]  /*7ff0*/  SHF.R.U64 R9, R4, UR4, R5 ;  /* 0x0000000404097c19 */ /* 0x000fe40008001205 */
[----:B-1----:R-:W-:-:S05]  /*8000*/  I2FP.F32.U32 R4, R14 ;  /* 0x0000000e00047245 */ /* 0x002fca0000201000 */
[----:B------:R-:W-:Y:S01]  /*8010*/  FMUL R22, R4, UR5 ;  /* 0x0000000504167c20 */ /* 0x000fe20008400000 */
[----:B------:R-:W-:Y:S01]  /*8020*/  SHF.R.U32.HI R4, RZ, UR4, R5 ;  /* 0x00000004ff047c19 */ /* 0x000fe20008011605 */
[----:B------:R-:W-:-:S03]  /*8030*/  ULDC UR4, c[0x0][0x658] ;  /* 0x0001960000047ab9 */ /* 0x000fc60000000800 */
[--C-:B------:R-:W-:Y:S01]  /*8040*/  SHF.R.U64 R20, R9, UR6, R4.reuse ;  /* 0x0000000609147c19 */ /* 0x100fe20008001204 */
[----:B------:R-:W1:Y:S01]  /*8050*/  F2I.U32.TRUNC.NTZ R22, R22 ;  /* 0x0000001600167305 */ /* 0x000e62000020f000 */
[----:B------:R-:W-:Y:S01]  /*8060*/  SHF.R.U32.HI R5, RZ, UR6, R4 ;  /* 0x00000006ff057c19 */ /* 0x000fe20008011604 */
[----:B---3--:R-:W-:-:S03]  /*8070*/  IMAD.MOV R6, RZ, RZ, -R6 ;  /* 0x000000ffff067224 */ /* 0x008fc600078e0a06 */
[----:B------:R-:W-:Y:S01]  /*8080*/  SHF.R.U64 R18, R20, UR4, R5 ;  /* 0x0000000414127c19 */ /* 0x000fe20008001205 */
[----:B--2---:R-:W-:Y:S01]  /*8090*/  IMAD R15, R24, R6, R15 ;  /* 0x00000006180f7224 */ /* 0x004fe200078e020f */
[----:B------:R-:W-:-:S03]  /*80a0*/  SHF.R.U32.HI R23, RZ, UR4, R5 ;  /* 0x00000004ff177c19 */ /* 0x000fc60008011605 */
[----:B------:R-:W-:Y:S02]  /*80b0*/  IMAD.MOV.U32 R4, RZ, RZ, R18 ;  /* 0x000000ffff047224 */ /* 0x000fe400078e0012 */
[----:B------:R-:W-:Y:S01]  /*80c0*/  IMAD.MOV.U32 R5, RZ, RZ, R23 ;  /* 0x000000ffff057224 */ /* 0x000fe200078e0017 */
[----:B-1----:R-:W-:Y:S06]  /*80d0*/  @!P1 BRA `(.L_x_171) ;  /* 0x0000000000289947 */ /* 0x002fec0003800000 */
[----:B------:R-:W-:Y:S02]  /*80e0*/  ULDC UR4, c[0x0][0x64c] ;  /* 0x0001930000047ab9 */ /* 0x000fe40000000800 */
[----:B------:R-:W-:-:S05]  /*80f0*/  IADD3 R5, P1, R18, UR4, RZ ;  /* 0x0000000412057c10 */ /* 0x000fca000ff3e0ff */
[----:B------:R-:W-:-:S04]  /*8100*/  IMAD.X R23, RZ, RZ, R23, P1 ;  /* 0x000000ffff177224 */ /* 0x000fc800008e0617 */
[----:B------:R-:W-:-:S04]  /*8110*/  IMAD.WIDE.U32 R6, R23, UR8, RZ ;  /* 0x0000000817067c25 */ /* 0x000fc8000f8e00ff */
[----:B------:R-:W-:-:S04]  /*8120*/  IMAD.WIDE.U32 R6, P1, R5, UR9, R6 ;  /* 0x0000000905067c25 */ /* 0x000fc8000f820006 */
[----:B------:R-:W-:-:S04]  /*8130*/  IMAD.WIDE.U32 R4, R5, UR8, RZ ;  /* 0x0000000805047c25 */ /* 0x000fc8000f8e00ff */
[----:B------:R-:W-:Y:S01]  /*8140*/  IMAD.MOV.U32 R4, RZ, RZ, R7 ;  /* 0x000000ffff047224 */ /* 0x000fe200078e0007 */
[----:B------:R-:W-:Y:S01]  /*8150*/  IADD3 RZ, P3, R5, R6, RZ ;  /* 0x0000000605ff7210 */ /* 0x000fe20007f7e0ff */
[----:B------:R-:W-:-:S04]  /*8160*/  IMAD.X R5, RZ, RZ, RZ, P1 ;  /* 0x000000ffff057224 */ /* 0x000fc800008e06ff */
[----:B------:R-:W-:-:S08]  /*8170*/  IMAD.WIDE.U32.X R4, R23, UR9, R4, P3 ;  /* 0x0000000917047c25 */ /* 0x000fd000098e0404 */
.L_x_171:
[----:B------:R-:W-:Y:S01]  /*8180*/  ISETP.NE.AND P1, PT, R2, 0x1, PT ;  /* 0x000000010200780c */ /* 0x000fe20003f25270 */
[----:B------:R-:W-:Y:S01]  /*8190*/  ULDC UR4, c[0x0][0x648] ;  /* 0x0001920000047ab9 */ /* 0x000fe20000000800 */
[----:B------:R-:W-:Y:S01]  /*81a0*/  LOP3.LUT R20, R20, UR17, RZ, 0xc0, !PT ;  /* 0x0000001114147c12 */ /* 0x000fe2000f8ec0ff */
[----:B------:R-:W-:Y:S01]  /*81b0*/  IMAD.MOV R22, RZ, RZ, -R22 ;  /* 0x000000ffff167224 */ /* 0x000fe200078e0a16 */
[----:B------:R-:W-:Y:S01]  /*81c0*/  SHF.R.U64 R5, R4, UR4, R5 ;  /* 0x0000000404057c19 */ /* 0x000fe20008001205 */
[----:B------:R-:W-:Y:S01]  /*81d0*/  ULDC UR4, c[0x0][0x638] ;  /* 0x00018e0000047ab9 */ /* 0x000fe20000000800 */
[----:B------:R-:W-:Y:S01]  /*81e0*/  LOP3.LUT R9, R9, UR16, RZ, 0xc0, !PT ;  /* 0x0000001009097c12 */ /* 0x000fe2000f8ec0ff */
[----:B------:R-:W-:Y:S01]  /*81f0*/  ULDC UR5, c[0x0][0x610] ;  /* 0x0001840000057ab9 */ /* 0x000fe20000000800 */
[----:B------:R-:W-:Y:S02]  /*8200*/  IMAD.MOV.U32 R4, RZ, RZ, 0x1 ;  /* 0x00000001ff047424 */ /* 0x000fe400078e00ff */
[----:B------:R-:W-:-:S02]  /*8210*/  IMAD.MOV R7, RZ, RZ, -R5 ;  /* 0x000000ffff077224 */ /* 0x000fc400078e0a05 */
[----:B------:R-:W-:Y:S02]  /*8220*/  IMAD R20, R5, UR18, R20 ;  /* 0x0000001205147c24 */ /* 0x000fe4000f8e0214 */
[----:B0-----:R-:W-:Y:S02]  /*8230*/  @P1 IMAD R15, R21, R22, R14 ;  /* 0x00000016150f1224 */ /* 0x001fe400078e020e */
[----:B------:R-:W-:Y:S01]  /*8240*/  IMAD R18, R7, UR4, R18 ;  /* 0x0000000407127c24 */ /* 0x000fe2000f8e0212 */
[----:B------:R-:W-:Y:S01]  /*8250*/  ULDC UR4, c[0x0][0x600] ;  /* 0x0001800000047ab9 */ /* 0x000fe20000000800 */
[----:B------:R-:W-:Y:S02]  /*8260*/  IMAD R15, R20, UR5, R15 ;  /* 0x00000005140f7c24 */ /* 0x000fe4000f8e020f */
[----:B------:R-:W-:-:S05]  /*8270*/  IMAD R18, R18, UR4, R9 ;  /* 0x0000000412127c24 */ /* 0x000fca000f8e0209 */
[----:B------:R-:W-:Y:S02]  /*8280*/  SEL R9, R18, R15, !P1 ;  /* 0x0000000f12097207 */ /* 0x000fe40004800000 */
[----:B------:R-:W-:-:S07]  /*8290*/  SEL R7, R15, R18, !P1 ;  /* 0x000000120f077207 */ /* 0x000fce0004800000 */
.L_x_169:
[----:B------:R-:W-:Y:S05]  /*82a0*/  BSYNC B1 ;  /* 0x0000000000017941 */ /* 0x000fea0003800000 */
.L_x_168:
[----:B------:R-:W-:-:S13]  /*82b0*/  LOP3.LUT P1, RZ, R4, 0xff, RZ, 0xc0, !PT ;  /* 0x000000ff04ff7812 */ /* 0x000fda000782c0ff */
[----:B------:R-:W-:Y:S05]  /*82c0*/  @P1 BRA `(.L_x_172) ;  /* 0xfffffff4004c1947 */ /* 0x000fea000383ffff */
[----:B------:R-:W-:Y:S05]  /*82d0*/  BSYNC B0 ;  /* 0x0000000000007941 */ /* 0x000fea0003800000 */
.L_x_160:
[----:B------:R-:W-:-:S03]  /*82e0*/  UMOV UR4, 0xffffffff ;  /* 0xffffffff00047882 */ /* 0x000fc60000000000 */
[----:B------:R-:W-:Y:S05]  /*82f0*/  BRA.DIV UR4, `(.L_x_173) ;  /* 0x00000006043c7947 */ /* 0x000fea000b800000 */
[----:B------:R-:W-:-:S13]  /*8300*/  ELECT P6, URZ, PT ;  /* 0x00000000003f782f */ /* 0x000fda00038c0000 */
.L_x_188:
[----:B------:R-:W-:Y:S04]  /*8310*/  BSSY B0, `(.L_x_174) ;  /* 0x0000034000007945 */ /* 0x000fe80003800000 */
[----:B------:R-:W-:Y:S05]  /*8320*/  @!P6 BRA `(.L_x_175) ;  /* 0x0000000000c8e947 */ /* 0x000fea0003800000 */
[----:B------:R-:W-:-:S04]  /*8330*/  LOP3.LUT R19, R19, 0x2, RZ, 0xfc, !PT ;  /* 0x0000000213137812 */ /* 0x000fc800078efcff */
[----:B------:R-:W-:-:S13]  /*8340*/  ISETP.NE.AND P0, PT, R19, 0x3, PT ;  /* 0x000000031300780c */ /* 0x000fda0003f05270 */
[----:B------:R-:W-:Y:S05]  /*8350*/  @!P0 BRA `(.L_x_176) ;  /* 0x0000000000048947 */ /* 0x000fea0003800000 */
[----:B------:R-:W-:Y:S01]  /*8360*/  BPT.TRAP 0x1 ;  /* 0x000000040000795c */ /* 0x000fe20000300000 */
.L_x_176:
[----:B------:R-:W0:Y:S01]  /*8370*/  S2R R3, SR_CgaCtaId ;  /* 0x0000000000037919 */ /* 0x000e220000008800 */
[----:B------:R-:W-:-:S04]  /*8380*/  MOV R2, 0x400 ;  /* 0x0000040000027802 */ /* 0x000fc80000000f00 */
[----:B0-----:R-:W-:Y:S02]  /*8390*/  LEA R3, R3, R2, 0x18 ;  /* 0x0000000203037211 */ /* 0x001fe400078ec0ff */
[----:B------:R-:W-:-:S03]  /*83a0*/  SHF.L.U32 R2, R0, 0x1f, RZ ;  /* 0x0000001f00027819 */ /* 0x000fc600000006ff */
[----:B------:R-:W-:-:S04]  /*83b0*/  VIADD R3, R3, 0x28 ;  /* 0x0000002803037836 */ /* 0x000fc80000000000 */
[C---:B------:R-:W-:Y:S02]  /*83c0*/  IMAD R7, R12.reuse, 0x8, R3 ;  /* 0x000000080c077824 */ /* 0x040fe400078e0203 */
[----:B------:R-:W-:Y:S02]  /*83d0*/  VIADD R12, R12, 0x1 ;  /* 0x000000010c0c7836 */ /* 0x000fe40000000000 */
[----:B------:R-:W0:Y:S03]  /*83e0*/  SYNCS.PHASECHK.TRANS64.TRYWAIT P0, [R7+URZ], R2 ;  /* 0x00000002070075a7 */ /* 0x000e26000800017f */
[----:B------:R-:W-:-:S04]  /*83f0*/  ISETP.NE.AND P1, PT, R12, 0x5, PT ;  /* 0x000000050c00780c */ /* 0x000fc80003f25270 */
[----:B------:R-:W-:Y:S02]  /*8400*/  SEL R5, RZ, 0x1, P1 ;  /* 0x00000001ff057807 */ /* 0x000fe40000800000 */
[----:B------:R-:W-:Y:S02]  /*8410*/  SEL R12, R12, RZ, P1 ;  /* 0x000000ff0c0c7207 */ /* 0x000fe40000800000 */
[----:B------:R-:W-:-:S03]  /*8420*/  LOP3.LUT R5, R0, R5, RZ, 0x3c, !PT ;  /* 0x0000000500057212 */ /* 0x000fc600078e3cff */
[----:B------:R-:W-:Y:S01]  /*8430*/  IMAD R9, R12, 0x8, R3 ;  /* 0x000000080c097824 */ /* 0x000fe200078e0203 */
[----:B------:R-:W-:Y:S01]  /*8440*/  SHF.L.U32 R4, R5, 0x1f, RZ ;  /* 0x0000001f05047819 */ /* 0x000fe200000006ff */
[----:B0-----:R-:W-:Y:S06]  /*8450*/  @!P0 BRA `(.L_x_177) ;  /* 0x0000000400048947 */ /* 0x001fec0003800000 */
.L_x_189:
[----:B------:R-:W1:Y:S01]  /*8460*/  SYNCS.PHASECHK.TRANS64.TRYWAIT P0, [R9+URZ], R4 ;  /* 0x00000004090075a7 */ /* 0x000e62000800017f */
[----:B------:R-:W-:-:S05]  /*8470*/  VIADD R0, R12, 0x1 ;  /* 0x000000010c007836 */ /* 0x000fca0000000000 */
[----:B------:R-:W-:-:S04]  /*8480*/  ISETP.NE.AND P1, PT, R0, 0x5, PT ;  /* 0x000000050000780c */ /* 0x000fc80003f25270 */
[----:B0-----:R-:W-:Y:S02]  /*8490*/  SEL R2, RZ, 0x1, P1 ;  /* 0x00000001ff027807 */ /* 0x001fe40000800000 */
[----:B------:R-:W-:Y:S02]  /*84a0*/  SEL R0, R0, RZ, P1 ;  /* 0x000000ff00007207 */ /* 0x000fe40000800000 */
[----:B------:R-:W-:-:S03]  /*84b0*/  LOP3.LUT R7, R5, R2, RZ, 0x3c, !PT ;  /* 0x0000000205077212 */ /* 0x000fc600078e3cff */
[----:B------:R-:W-:Y:S01]  /*84c0*/  IMAD R6, R0, 0x8, R3 ;  /* 0x0000000800067824 */ /* 0x000fe200078e0203 */
[----:B------:R-:W-:Y:S01]  /*84d0*/  SHF.L.U32 R5, R7, 0x1f, RZ ;  /* 0x0000001f07057819 */ /* 0x000fe200000006ff */
[----:B-1----:R-:W-:Y:S06]  /*84e0*/  @!P0 BRA `(.L_x_178) ;  /* 0x0000000000f48947 */ /* 0x002fec0003800000 */
.L_x_190:
[----:B------:R-:W1:Y:S01]  /*84f0*/  SYNCS.PHASECHK.TRANS64.TRYWAIT P0, [R6+URZ], R5 ;  /* 0x00000005060075a7 */ /* 0x000e62000800017f */
[----:B------:R-:W-:-:S05]  /*8500*/  VIADD R0, R0, 0x1 ;  /* 0x0000000100007836 */ /* 0x000fca0000000000 */
[----:B------:R-:W-:-:S04]  /*8510*/  ISETP.NE.AND P1, PT, R0, 0x5, PT ;  /* 0x000000050000780c */ /* 0x000fc80003f25270 */
[----:B------:R-:W-:Y:S02]  /*8520*/  SEL R2, RZ, 0x1, P1 ;  /* 0x00000001ff027807 */ /* 0x000fe40000800000 */
[----:B------:R-:W-:Y:S02]  /*8530*/  SEL R0, R0, RZ, P1 ;  /* 0x000000ff00007207 */ /* 0x000fe40000800000 */
[----:B------:R-:W-:-:S03]  /*8540*/  LOP3.LUT R7, R7, R2, RZ, 0x3c, !PT ;  /* 0x0000000207077212 */ /* 0x000fc600078e3cff */
[----:B0-----:R-:W-:Y:S01]  /*8550*/  IMAD R9, R0, 0x8, R3 ;  /* 0x0000000800097824 */ /* 0x001fe200078e0203 */
[----:B------:R-:W-:Y:S01]  /*8560*/  SHF.L.U32 R4, R7, 0x1f, RZ ;  /* 0x0000001f07047819 */ /* 0x000fe200000006ff */
[----:B-1----:R-:W-:Y:S06]  /*8570*/  @!P0 BRA `(.L_x_179) ;  /* 0x0000000000e48947 */ /* 0x002fec0003800000 */
.L_x_191:
[----:B------:R-:W1:Y:S01]  /*8580*/  SYNCS.PHASECHK.TRANS64.TRYWAIT P0, [R9+URZ], R4 ;  /* 0x00000004090075a7 */ /* 0x000e62000800017f */
[----:B------:R-:W-:-:S05]  /*8590*/  VIADD R0, R0, 0x1 ;  /* 0x0000000100007836 */ /* 0x000fca0000000000 */
[----:B------:R-:W-:-:S04]  /*85a0*/  ISETP.NE.AND P1, PT, R0, 0x5, PT ;  /* 0x000000050000780c */ /* 0x000fc80003f25270 */
[----:B------:R-:W-:Y:S02]  /*85b0*/  SEL R2, RZ, 0x1, P1 ;  /* 0x00000001ff027807 */ /* 0x000fe40000800000 */
[----:B------:R-:W-:Y:S02]  /*85c0*/  SEL R0, R0, RZ, P1 ;  /* 0x000000ff00007207 */ /* 0x000fe40000800000 */
[----:B------:R-:W-:Y:S01]  /*85d0*/  LOP3.LUT R2, R7, R2, RZ, 0x3c, !PT ;  /* 0x0000000207027212 */ /* 0x000fe200078e3cff */
[----:B-1----:R-:W-:Y:S06]  /*85e0*/  @!P0 BRA `(.L_x_180) ;  /* 0x0000000000dc8947 */ /* 0x002fec0003800000 */
.L_x_192:
[----:B------:R-:W-:Y:S01]  /*85f0*/  IMAD R3, R0, 0x8, R3 ;  /* 0x0000000800037824 */ /* 0x000fe200078e0203 */
[----:B------:R-:W-:-:S07]  /*8600*/  SHF.L.U32 R0, R2, 0x1f, RZ ;  /* 0x0000001f02007819 */ /* 0x000fce00000006ff */
.L_x_181:
[----:B--2---:R2:W3:Y:S02]  /*8610*/  SYNCS.PHASECHK.TRANS64.TRYWAIT P0, [R3+URZ], R0 ;  /* 0x00000000030075a7 */ /* 0x0044e4000800017f */
[----:B---3--:R-:W-:Y:S05]  /*8620*/  @!P0 NANOSLEEP.SYNCS 0x989680 ;  /* 0x009896800000895d */ /* 0x008fea0003900000 */
[----:B------:R-:W3:Y:S02]  /*8630*/  @!P0 SYNCS.PHASECHK.TRANS64 P0, [R3+URZ], R0 ;  /* 0x00000000030085a7 */ /* 0x000ee4000800007f */
[----:B---3--:R-:W-:Y:S05]  /*8640*/  @!P0 BRA `(.L_x_181) ;  /* 0xfffffffc00f08947 */ /* 0x008fea000383ffff */
.L_x_175:
[----:B------:R-:W-:Y:S05]  /*8650*/  BSYNC B0 ;  /* 0x0000000000007941 */ /* 0x000fea0003800000 */
.L_x_174:
[----:B------:R-:W-:Y:S05]  /*8660*/  EXIT ;  /* 0x000000000000794d */ /* 0x000fea0003800000 */
.L_x_17:
[----:B---3--:R3:W4:Y:S02]  /*8670*/  SYNCS.PHASECHK.TRANS64.TRYWAIT P1, [R3+URZ], R0 ;  /* 0x00000000030075a7 */ /* 0x008724000802017f */
[----:B----4-:R-:W-:Y:S05]  /*8680*/  @!P1 NANOSLEEP.SYNCS 0x989680 ;  /* 0x009896800000995d */ /* 0x010fea0003900000 */
[----:B------:R-:W4:Y:S02]  /*8690*/  @!P1 SYNCS.PHASECHK.TRANS64 P1, [R3+URZ], R0 ;  /* 0x00000000030095a7 */ /* 0x000f24000802007f */
[----:B----4-:R-:W-:Y:S05]  /*86a0*/  @!P1 BRA `(.L_x_17) ;  /* 0xfffffffc00f09947 */ /* 0x010fea000383ffff */
[----:B------:R-:W-:Y:S05]  /*86b0*/  BRA `(.L_x_16) ;  /* 0xffffff8800e07947 */ /* 0x000fea000383ffff */
.L_x_22:
[----:B-1----:R-:W-:-:S04]  /*86c0*/  IMAD.U32 R4, RZ, RZ, UR8 ;  /* 0x00000008ff047e24 */ /* 0x002fc8000f8e00ff */
[----:B------:R1:W2:Y:S03]  /*86d0*/  SYNCS.PHASECHK.TRANS64.TRYWAIT P1, [R4+URZ], R3 ;  /* 0x00000003040075a7 */ /* 0x0002a6000802017f */
[----:B--2---:R-:W-:Y:S05]  /*86e0*/  @!P1 NANOSLEEP.SYNCS 0x989680 ;  /* 0x009896800000995d */ /* 0x004fea0003900000 */
[----:B------:R-:W2:Y:S02]  /*86f0*/  @!P1 SYNCS.PHASECHK.TRANS64 P1, [R4+URZ], R3 ;  /* 0x00000003040095a7 */ /* 0x000ea4000802007f */
[----:B--2---:R-:W-:Y:S05]  /*8700*/  @!P1 BRA `(.L_x_22) ;  /* 0xfffffffc00ec9947 */ /* 0x004fea000383ffff */
[----:B------:R-:W-:Y:S05]  /*8710*/  BRA `(.L_x_21) ;  /* 0xffffff9000207947 */ /* 0x000fea000383ffff */
.L_x_161:
[----:B------:R-:W-:Y:S01]  /*8720*/  BSSY B1, `(.L_x_182) ;  /* 0x0000006000017945 */ /* 0x000fe20003800000 */
[----:B------:R-:W-:-:S07]  /*8730*/  IMAD.MOV.U32 R15, RZ, RZ, -0x1 ;  /* 0xffffffffff0f7424 */ /* 0x000fce00078e00ff */
[----:B------:R-:W-:Y:S05]  /*8740*/  WARPSYNC.COLLECTIVE R15, `(.L_x_183) ;  /* 0x000000000f0c7348 */ /* 0x000fea0003c00000 */
[----:B------:R-:W-:Y:S02]  /*8750*/  ELECT P6, UR62, PT ;  /* 0x00000000003e782f */ /* 0x000fe400038c0000 */
[----:B------:R-:W-:Y:S01]  /*8760*/  MOV R14, UR62 ;  /* 0x0000003e000e7c02 */ /* 0x000fe20008000f00 */
[----:B------:R-:W-:Y:S10]  /*8770*/  ENDCOLLECTIVE ;  /* 0x000000000000791b */ /* 0x000ff40003800000 */
.L_x_183:
[----:B------:R-:W-:Y:S05]  /*8780*/  BSYNC B1 ;  /* 0x0000000000017941 */ /* 0x000fea0003800000 */
.L_x_182:
[----:B------:R-:W-:Y:S05]  /*8790*/  BRA `(.L_x_184) ;  /* 0xfffffff000247947 */ /* 0x000fea000383ffff */
.L_x_164:
[----:B0-----:R0:W1:Y:S02]  /*87a0*/  SYNCS.PHASECHK.TRANS64.TRYWAIT P1, [R14+URZ+0x28], R7 ;  /* 0x000028070e0075a7 */ /* 0x001064000802017f */
[----:B-1----:R-:W-:Y:S05]  /*87b0*/  @!P1 NANOSLEEP.SYNCS 0x989680 ;  /* 0x009896800000995d */ /* 0x002fea0003900000 */
[----:B------:R-:W1:Y:S02]  /*87c0*/  @!P1 SYNCS.PHASECHK.TRANS64 P1, [R14+URZ+0x28], R7 ;  /* 0x000028070e0095a7 */ /* 0x000e64000802007f */
[----:B-1----:R-:W-:Y:S05]  /*87d0*/  @!P1 BRA `(.L_x_164) ;  /* 0xfffffffc00f09947 */ /* 0x002fea000383ffff */
[----:B------:R-:W-:Y:S05]  /*87e0*/  BRA `(.L_x_185) ;  /* 0xfffffff000587947 */ /* 0x000fea000383ffff */
.L_x_173:
[----:B------:R-:W-:Y:S01]  /*87f0*/  BSSY B0, `(.L_x_186) ;  /* 0x0000006000007945 */ /* 0x000fe20003800000 */
[----:B------:R-:W-:-:S07]  /*8800*/  IMAD.MOV.U32 R15, RZ, RZ, -0x1 ;  /* 0xffffffffff0f7424 */ /* 0x000fce00078e00ff */
[----:B------:R-:W-:Y:S05]  /*8810*/  WARPSYNC.COLLECTIVE R15, `(.L_x_187) ;  /* 0x000000000f0c7348 */ /* 0x000fea0003c00000 */
[----:B------:R-:W-:Y:S02]  /*8820*/  ELECT P6, UR62, PT ;  /* 0x00000000003e782f */ /* 0x000fe400038c0000 */
[----:B------:R-:W-:Y:S01]  /*8830*/  MOV R14, UR62 ;  /* 0x0000003e000e7c02 */ /* 0x000fe20008000f00 */
[----:B------:R-:W-:Y:S10]  /*8840*/  ENDCOLLECTIVE ;  /* 0x000000000000791b */ /* 0x000ff40003800000 */
.L_x_187:
[----:B------:R-:W-:Y:S05]  /*8850*/  BSYNC B0 ;  /* 0x0000000000007941 */ /* 0x000fea0003800000 */
.L_x_186:
[----:B------:R-:W-:Y:S05]  /*8860*/  BRA `(.L_x_188) ;  /* 0xfffffff800a87947 */ /* 0x000fea000383ffff */
.L_x_177:
[----:B0-----:R0:W1:Y:S02]  /*8870*/  SYNCS.PHASECHK.TRANS64.TRYWAIT P0, [R7+URZ], R2 ;  /* 0x00000002070075a7 */ /* 0x001064000800017f */
[----:B-1----:R-:W-:Y:S05]  /*8880*/  @!P0 NANOSLEEP.SYNCS 0x989680 ;  /* 0x009896800000895d */ /* 0x002fea0003900000 */
[----:B------:R-:W1:Y:S02]  /*8890*/  @!P0 SYNCS.PHASECHK.TRANS64 P0, [R7+URZ], R2 ;  /* 0x00000002070085a7 */ /* 0x000e64000800007f */
[----:B-1----:R-:W-:Y:S05]  /*88a0*/  @!P0 BRA `(.L_x_177) ;  /* 0xfffffffc00f08947 */ /* 0x002fea000383ffff */
[----:B------:R-:W-:Y:S05]  /*88b0*/  BRA `(.L_x_189) ;  /* 0xfffffff800e87947 */ /* 0x000fea000383ffff */
.L_x_178:
[----:B0-----:R0:W1:Y:S02]  /*88c0*/  SYNCS.PHASECHK.TRANS64.TRYWAIT P0, [R9+URZ], R4 ;  /* 0x00000004090075a7 */ /* 0x001064000800017f */
[----:B-1----:R-:W-:Y:S05]  /*88d0*/  @!P0 NANOSLEEP.SYNCS 0x989680 ;  /* 0x009896800000895d */ /* 0x002fea0003900000 */
[----:B------:R-:W1:Y:S02]  /*88e0*/  @!P0 SYNCS.PHASECHK.TRANS64 P0, [R9+URZ], R4 ;  /* 0x00000004090085a7 */ /* 0x000e64000800007f */
[----:B-1----:R-:W-:Y:S05]  /*88f0*/  @!P0 BRA `(.L_x_178) ;  /* 0xfffffffc00f08947 */ /* 0x002fea000383ffff */
[----:B------:R-:W-:Y:S05]  /*8900*/  BRA `(.L_x_190) ;  /* 0xfffffff800f87947 */ /* 0x000fea000383ffff */
.L_x_179:
[----:B0-----:R0:W1:Y:S02]  /*8910*/  SYNCS.PHASECHK.TRANS64.TRYWAIT P0, [R6+URZ], R5 ;  /* 0x00000005060075a7 */ /* 0x001064000800017f */
[----:B-1----:R-:W-:Y:S05]  /*8920*/  @!P0 NANOSLEEP.SYNCS 0x989680 ;  /* 0x009896800000895d */ /* 0x002fea0003900000 */
[----:B------:R-:W1:Y:S02]  /*8930*/  @!P0 SYNCS.PHASECHK.TRANS64 P0, [R6+URZ], R5 ;  /* 0x00000005060085a7 */ /* 0x000e64000800007f */
[----:B-1----:R-:W-:Y:S05]  /*8940*/  @!P0 BRA `(.L_x_179) ;  /* 0xfffffffc00f08947 */ /* 0x002fea000383ffff */
[----:B------:R-:W-:Y:S05]  /*8950*/  BRA `(.L_x_191) ;  /* 0xfffffffc00087947 */ /* 0x000fea000383ffff */
.L_x_180:
[----:B-1----:R1:W2:Y:S02]  /*8960*/  SYNCS.PHASECHK.TRANS64.TRYWAIT P0, [R9+URZ], R4 ;  /* 0x00000004090075a7 */ /* 0x0022a4000800017f */
[----:B--2---:R-:W-:Y:S05]  /*8970*/  @!P0 NANOSLEEP.SYNCS 0x989680 ;  /* 0x009896800000895d */ /* 0x004fea0003900000 */
[----:B------:R-:W2:Y:S02]  /*8980*/  @!P0 SYNCS.PHASECHK.TRANS64 P0, [R9+URZ], R4 ;  /* 0x00000004090085a7 */ /* 0x000ea4000800007f */
[----:B--2---:R-:W-:Y:S05]  /*8990*/  @!P0 BRA `(.L_x_180) ;  /* 0xfffffffc00f08947 */ /* 0x004fea000383ffff */
[----:B------:R-:W-:Y:S05]  /*89a0*/  BRA `(.L_x_192) ;  /* 0xfffffffc00107947 */ /* 0x000fea000383ffff */
.L_x_193:
[----:B------:R-:W-:-:S00]  /*89b0*/  BRA `(.L_x_193) ;  /* 0xfffffffc00fc7947 */ /* 0x000fc0000383ffff */
[----:B------:R-:W-:-:S00]  /*89c0*/  NOP ;  /* 0x0000000000007918 */ /* 0x000fc00000000000 */
        /* <DEDUP_REMOVED lines=11> */
.L_x_194:


//--------------------- .nv.global.init           --------------------------
	.section	.nv.global.init,"aw",@progbits
.nv.global.init:
	.type		$str$22,@object
	.size		$str$22,($str$23 - $str$22)
$str$22:
        /*0000*/ 	.byte	0x6b, 0x5f, 0x74, 0x69, 0x6c, 0x65, 0x5f, 0x63, 0x6f, 0x75, 0x6e, 0x74, 0x20, 0x3e, 0x3d, 0x20
        /*0010*/ 	.byte	0x31, 0x00
	.type		$str$23,@object
	.size		$str$23,(__unnamed_1 - $str$23)
$str$23:
        /*0012*/ 	.byte	0x2f, 0x74, 0x6d, 0x70, 0x2f, 0x63, 0x75, 0x74, 0x6c, 0x61, 0x73, 0x73, 0x5f, 0x73, 0x77, 0x65
        /*0022*/ 	.byte	0x65, 0x70, 0x5f, 0x73, 0x72, 0x63, 0x2f, 0x69, 0x6e, 0x63, 0x6c, 0x75, 0x64, 0x65, 0x2f, 0x63
        /*0032*/ 	.byte	0x75, 0x74, 0x6c, 0x61, 0x73, 0x73, 0x2f, 0x67, 0x65, 0x6d, 0x6d, 0x2f, 0x63, 0x6f, 0x6c, 0x6c
        /*0042*/ 	.byte	0x65, 0x63, 0x74, 0x69, 0x76, 0x65, 0x2f, 0x73, 0x6d, 0x39, 0x30, 0x5f, 0x6d, 0x6d, 0x61, 0x5f
        /*0052*/ 	.byte	0x74, 0x6d, 0x61, 0x5f, 0x67, 0x6d, 0x6d, 0x61, 0x5f, 0x73, 0x73, 0x5f, 0x77, 0x61, 0x72, 0x70
        /*0062*/ 	.byte	0x73, 0x70, 0x65, 0x63, 0x69, 0x61, 0x6c, 0x69, 0x7a, 0x65, 0x64, 0x2e, 0x68, 0x70, 0x70, 0x00
	.type		__unnamed_1,@object
	.size		__unnamed_1,(.L_0 - __unnamed_1)
__unnamed_1:
        /*0072*/ 	.byte	0x76, 0x6f, 0x69, 0x64, 0x20, 0x63, 0x75, 0x74, 0x6c, 0x61, 0x73, 0x73, 0x3a, 0x3a, 0x67, 0x65
        /* <DEDUP_REMOVED lines=176> */
        /*0b82*/ 	.byte	0x65, 0x3a, 0x3a, 0x69, 0x64, 0x65, 0x6e, 0x74, 0x69, 0x74, 0x79, 0x5d, 0x00
.L_0:


//--------------------- .nv.shared._ZN7cutlass13device_kernelINS_4gemm6kernel13GemmUniversalIN4cute5tupleIJiiiiEEENS1_10collective13CollectiveMmaINS1_34MainloopSm90TmaGmmaWarpSpecializedILi5ENS5_IJNS4_1CILi1EEESB_SB_EEENS1_35KernelTmaWarpSpecializedCooperativeEEENS5_IJNSA_ILi256EEENSA_ILi64EEENSA_ILi32EEEEEENS_10tfloat32_tENS5_IJlSB_lEEESJ_SK_NS4_8TiledMMAINS4_8MMA_AtomIJNS4_4SM904GMMA29MMA_64x64x8_F32TF32TF32_SS_TNILNSO_7ScaleInE1ELSQ_1EEEEEENS4_6LayoutINS5_IJNSA_ILi2EEESB_SB_EEENS5_IJSB_NSA_ILi0EEESW_EEEEENS5_IJNS4_10UnderscoreESZ_SZ_EEEEENS4_13SM90_TMA_LOADENS4_14ComposedLayoutINS4_7SwizzleILi3ELi4ELi3EEENS4_18smem_ptr_flag_bitsILi32EEENST_INS5_IJNSA_ILi8EEESH_EEENS5_IJSH_SB_EEEEEEEvNS4_8identityES12_S1C_vS1D_EENS_8epilogue10collective6detail29Sm90TmaWarpSpecializedAdapterINS1G_15DefaultEpilogueISJ_SK_SK_NS1F_6thread17LinearCombinationISJ_Li1EffLNS1K_9ScaleType4KindE0ELNS_15FloatRoundStyleE2ESJ_EENS1_15EpilogueDefaultEEEEEvvEEEEvNT_6ParamsE --------------------------
	.section	.nv.shared._ZN7cutlass13device_kernelINS_4gemm6kernel13GemmUniversalIN4cute5tupleIJiiiiEEENS1_10collective13CollectiveMmaINS1_34MainloopSm90TmaGmmaWarpSpecializedILi5ENS5_IJNS4_1CILi1EEESB_SB_EEENS1_35KernelTmaWarpSpecializedCooperativeEEENS5_IJNSA_ILi256EEENSA_ILi64EEENSA_ILi32EEEEEENS_10tfloat32_tENS5_IJlSB_lEEESJ_SK_NS4_8TiledMMAINS4_8MMA_AtomIJNS4_4SM904GMMA29MMA_64x64x8_F32TF32TF32_SS_TNILNSO_7ScaleInE1ELSQ_1EEEEEENS4_6LayoutINS5_IJNSA_ILi2EEESB_SB_EEENS5_IJSB_NSA_ILi0EEESW_EEEEENS5_IJNS4_10UnderscoreESZ_SZ_EEEEENS4_13SM90_TMA_LOADENS4_14ComposedLayoutINS4_7SwizzleILi3ELi4ELi3EEENS4_18smem_ptr_flag_bitsILi32EEENST_INS5_IJNSA_ILi8EEESH_EEENS5_IJSH_SB_EEEEEEEvNS4_8identityES12_S1C_vS1D_EENS_8epilogue10collective6detail29Sm90TmaWarpSpecializedAdapterINS1G_15DefaultEpilogueISJ_SK_SK_NS1F_6thread17LinearCombinationISJ_Li1EffLNS1K_9ScaleType4KindE0ELNS_15FloatRoundStyleE2ESJ_EENS1_15EpilogueDefaultEEEEEvvEEEEvNT_6ParamsE,"aw",@nobits
	.sectionflags	@""
	.align	16
	.zero		1024


//--------------------- .nv.shared.reserved.0     --------------------------
	.section	.nv.shared.reserved.0,"aw",@nobits
	.weak		__nv_reservedSMEM_offset_0_alias
	.size		__nv_reservedSMEM_offset_0_alias, 0, 0
	.other		__nv_reservedSMEM_offset_0_alias,@"STO_CUDA_RESERVED_SHARED STV_DEFAULT"
__nv_reservedSMEM_offset_0_alias:
	.zero		0


//--------------------- .nv.global                --------------------------
	.section	.nv.global,"aw",@nobits
.nv.global:
	.type		_ZN39_INTERNAL_09050b27_4_k_cu_13381014_59764cute1_E,@object
	.size		_ZN39_INTERNAL_09050b27_4_k_cu_13381014_59764cute1_E,(_ZN39_INTERNAL_09050b27_4_k_cu_13381014_59764cuda3std3__45__cpo6cbeginE - _ZN39_INTERNAL_09050b27_4_k_cu_13381014_59764cute1_E)
_ZN39_INTERNAL_09050b27_4_k_cu_13381014_59764cute1_E:
	.zero		1
	.type		_ZN39_INTERNAL_09050b27_4_k_cu_13381014_59764cuda3std3__45__cpo6cbeginE,@object
	.size		_ZN39_INTERNAL_09050b27_4_k_cu_13381014_59764cuda3std3__45__cpo6cbeginE,(_ZN39_INTERNAL_09050b27_4_k_cu_13381014_59764cuda3std3__48in_placeE - _ZN39_INTERNAL_09050b27_4_k_cu_13381014_59764cuda3std3__45__cpo6cbeginE)
_ZN39_INTERNAL_09050b27_4_k_cu_13381014_59764cuda3std3__45__cpo6cbeginE:
	.zero		1
	.type		_ZN39_INTERNAL_09050b27_4_k_cu_13381014_59764cuda3std3__48in_placeE,@object
	.size		_ZN39_INTERNAL_09050b27_4_k_cu_13381014_59764cuda3std3__48in_placeE,(_ZN39_INTERNAL_09050b27_4_k_cu_13381014_59764cuda3std6ranges3__45__cpo9iter_moveE - _ZN39_INTERNAL_09050b27_4_k_cu_13381014_59764cuda3std3__48in_placeE)
_ZN39_INTERNAL_09050b27_4_k_cu_13381014_59764cuda3std3__48in_placeE:
	.zero		1
	.type		_ZN39_INTERNAL_09050b27_4_k_cu_13381014_59764cuda3std6ranges3__45__cpo9iter_moveE,@object
	.size		_ZN39_INTERNAL_09050b27_4_k_cu_13381014_59764cuda3std6ranges3__45__cpo9iter_moveE,(_ZN39_INTERNAL_09050b27_4_k_cu_13381014_59764cuda3std3__45__cpo5beginE - _ZN39_INTERNAL_09050b27_4_k_cu_13381014_59764cuda3std6ranges3__45__cpo9iter_moveE)
_ZN39_INTERNAL_09050b27_4_k_cu_13381014_59764cuda3std6ranges3__45__cpo9iter_moveE:
	.zero		1
	.type		_ZN39_INTERNAL_09050b27_4_k_cu_13381014_59764cuda3std3__45__cpo5beginE,@object
	.size		_ZN39_INTERNAL_09050b27_4_k_cu_13381014_59764cuda3std3__45__cpo5beginE,(_ZN39_INTERNAL_09050b27_4_k_cu_13381014_59764cuda3std3__441_GLOBAL__N__09050b27_4_k_cu_13381014_59766ignoreE - _ZN39_INTERNAL_09050b27_4_k_cu_13381014_59764cuda3std3__45__cpo5beginE)
_ZN39_INTERNAL_09050b27_4_k_cu_13381014_59764cuda3std3__45__cpo5beginE:
	.zero		1
	.type		_ZN39_INTERNAL_09050b27_4_k_cu_13381014_59764cuda3std3__441_GLOBAL__N__09050b27_4_k_cu_13381014_59766ignoreE,@object
	.size		_ZN39_INTERNAL_09050b27_4_k_cu_13381014_59764cuda3std3__441_GLOBAL__N__09050b27_4_k_cu_13381014_59766ignoreE,(_ZN39_INTERNAL_09050b27_4_k_cu_13381014_59764cute7productE - _ZN39_INTERNAL_09050b27_4_k_cu_13381014_59764cuda3std3__441_GLOBAL__N__09050b27_4_k_cu_13381014_59766ignoreE)
_ZN39_INTERNAL_09050b27_4_k_cu_13381014_59764cuda3std3__441_GLOBAL__N__09050b27_4_k_cu_13381014_59766ignoreE:
	.zero		1
	.type		_ZN39_INTERNAL_09050b27_4_k_cu_13381014_59764cute7productE,@object
	.size		_ZN39_INTERNAL_09050b27_4_k_cu_13381014_59764cute7productE,(_ZN39_INTERNAL_09050b27_4_k_cu_13381014_59764cuda3std3__45__cpo3endE - _ZN39_INTERNAL_09050b27_4_k_cu_13381014_59764cute7productE)
_ZN39_INTERNAL_09050b27_4_k_cu_13381014_59764cute7productE:
	.zero		1
	.type		_ZN39_INTERNAL_09050b27_4_k_cu_13381014_59764cuda3std3__45__cpo3endE,@object
	.size		_ZN39_INTERNAL_09050b27_4_k_cu_13381014_59764cuda3std3__45__cpo3endE,(_ZN39_INTERNAL_09050b27_4_k_cu_13381014_59764cuda3std3__419piecewise_constructE - _ZN39_INTERNAL_09050b27_4_k_cu_13381014_59764cuda3std3__45__cpo3endE)
_ZN39_INTERNAL_09050b27_4_k_cu_13381014_59764cuda3std3__45__cpo3endE:
	.zero		1
	.type		_ZN39_INTERNAL_09050b27_4_k_cu_13381014_59764cuda3std3__419piecewise_constructE,@object
	.size		_ZN39_INTERNAL_09050b27_4_k_cu_13381014_59764cuda3std3__419piecewise_constructE,(_ZN39_INTERNAL_09050b27_4_k_cu_13381014_59764cuda3std3__45__cpo4cendE - _ZN39_INTERNAL_09050b27_4_k_cu_13381014_59764cuda3std3__419piecewise_constructE)
_ZN39_INTERNAL_09050b27_4_k_cu_13381014_59764cuda3std3__419piecewise_constructE:
	.zero		1
	.type		_ZN39_INTERNAL_09050b27_4_k_cu_13381014_59764cuda3std3__45__cpo4cendE,@object
	.size		_ZN39_INTERNAL_09050b27_4_k_cu_13381014_59764cuda3std3__45__cpo4cendE,(_ZN39_INTERNAL_09050b27_4_k_cu_13381014_59764cuda3std6ranges3__45__cpo4swapE - _ZN39_INTERNAL_09050b27_4_k_cu_13381014_59764cuda3std3__45__cpo4cendE)
_ZN39_INTERNAL_09050b27_4_k_cu_13381014_59764cuda3std3__45__cpo4cendE:
	.zero		1
	.type		_ZN39_INTERNAL_09050b27_4_k_cu_13381014_59764cuda3std6ranges3__45__cpo4swapE,@object
	.size		_ZN39_INTERNAL_09050b27_4_k_cu_13381014_59764cuda3std6ranges3__45__cpo4swapE,(.L_8 - _ZN39_INTERNAL_09050b27_4_k_cu_13381014_59764cuda3std6ranges3__45__cpo4swapE)
_ZN39_INTERNAL_09050b27_4_k_cu_13381014_59764cuda3std6ranges3__45__cpo4swapE:
	.zero		1
.L_8:


//--------------------- .nv.constant0._ZN7cutlass13device_kernelINS_4gemm6kernel13GemmUniversalIN4cute5tupleIJiiiiEEENS1_10collective13CollectiveMmaINS1_34MainloopSm90TmaGmmaWarpSpecializedILi5ENS5_IJNS4_1CILi1EEESB_SB_EEENS1_35KernelTmaWarpSpecializedCooperativeEEENS5_IJNSA_ILi256EEENSA_ILi64EEENSA_ILi32EEEEEENS_10tfloat32_tENS5_IJlSB_lEEESJ_SK_NS4_8TiledMMAINS4_8MMA_AtomIJNS4_4SM904GMMA29MMA_64x64x8_F32TF32TF32_SS_TNILNSO_7ScaleInE1ELSQ_1EEEEEENS4_6LayoutINS5_IJNSA_ILi2EEESB_SB_EEENS5_IJSB_NSA_ILi0EEESW_EEEEENS5_IJNS4_10UnderscoreESZ_SZ_EEEEENS4_13SM90_TMA_LOADENS4_14ComposedLayoutINS4_7SwizzleILi3ELi4ELi3EEENS4_18smem_ptr_flag_bitsILi32EEENST_INS5_IJNSA_ILi8EEESH_EEENS5_IJSH_SB_EEEEEEEvNS4_8identityES12_S1C_vS1D_EENS_8epilogue10collective6detail29Sm90TmaWarpSpecializedAdapterINS1G_15DefaultEpilogueISJ_SK_SK_NS1F_6thread17LinearCombinationISJ_Li1EffLNS1K_9ScaleType4KindE0ELNS_15FloatRoundStyleE2ESJ_EENS1_15EpilogueDefaultEEEEEvvEEEEvNT_6ParamsE --------------------------
	.section	.nv.constant0._ZN7cutlass13device_kernelINS_4gemm6kernel13GemmUniversalIN4cute5tupleIJiiiiEEENS1_10collective13CollectiveMmaINS1_34MainloopSm90TmaGmmaWarpSpecializedILi5ENS5_IJNS4_1CILi1EEESB_SB_EEENS1_35KernelTmaWarpSpecializedCooperativeEEENS5_IJNSA_ILi256EEENSA_ILi64EEENSA_ILi32EEEEEENS_10tfloat32_tENS5_IJlSB_lEEESJ_SK_NS4_8TiledMMAINS4_8MMA_AtomIJNS4_4SM904GMMA29MMA_64x64x8_F32TF32TF32_SS_TNILNSO_7ScaleInE1ELSQ_1EEEEEENS4_6LayoutINS5_IJNSA_ILi2EEESB_SB_EEENS5_IJSB_NSA_ILi0EEESW_EEEEENS5_IJNS4_10UnderscoreESZ_SZ_EEEEENS4_13SM90_TMA_LOADENS4_14ComposedLayoutINS4_7SwizzleILi3ELi4ELi3EEENS4_18smem_ptr_flag_bitsILi32EEENST_INS5_IJNSA_ILi8EEESH_EEENS5_IJSH_SB_EEEEEEEvNS4_8identityES12_S1C_vS1D_EENS_8epilogue10collective6detail29Sm90TmaWarpSpecializedAdapterINS1G_15DefaultEpilogueISJ_SK_SK_NS1F_6thread17LinearCombinationISJ_Li1EffLNS1K_9ScaleType4KindE0ELNS_15FloatRoundStyleE2ESJ_EENS1_15EpilogueDefaultEEEEEvvEEEEvNT_6ParamsE,"a",@progbits
	.sectionflags	@""
	.align	4
.nv.constant0._ZN7cutlass13device_kernelINS_4gemm6kernel13GemmUniversalIN4cute5tupleIJiiiiEEENS1_10collective13CollectiveMmaINS1_34MainloopSm90TmaGmmaWarpSpecializedILi5ENS5_IJNS4_1CILi1EEESB_SB_EEENS1_35KernelTmaWarpSpecializedCooperativeEEENS5_IJNSA_ILi256EEENSA_ILi64EEENSA_ILi32EEEEEENS_10tfloat32_tENS5_IJlSB_lEEESJ_SK_NS4_8TiledMMAINS4_8MMA_AtomIJNS4_4SM904GMMA29MMA_64x64x8_F32TF32TF32_SS_TNILNSO_7ScaleInE1ELSQ_1EEEEEENS4_6LayoutINS5_IJNSA_ILi2EEESB_SB_EEENS5_IJSB_NSA_ILi0EEESW_EEEEENS5_IJNS4_10UnderscoreESZ_SZ_EEEEENS4_13SM90_TMA_LOADENS4_14ComposedLayoutINS4_7SwizzleILi3ELi4ELi3EEENS4_18smem_ptr_flag_bitsILi32EEENST_INS5_IJNSA_ILi8EEESH_EEENS5_IJSH_SB_EEEEEEEvNS4_8identityES12_S1C_vS1D_EENS_8epilogue10collective6detail29Sm90TmaWarpSpecializedAdapterINS1G_15DefaultEpilogueISJ_SK_SK_NS1F_6thread17LinearCombinationISJ_Li1EffLNS1K_9ScaleType4KindE0ELNS_15FloatRoundStyleE2ESJ_EENS1_15EpilogueDefaultEEEEEvvEEEEvNT_6ParamsE:
	.zero		1664


//--------------------- SYMBOLS --------------------------

	.type		.nv.reservedSmem.offset0,@object
	.size		.nv.reservedSmem.offset0,0x4
	.type		__assertfail,@function
